//
// Generated by NVIDIA NVVM Compiler
//
// Compiler Build ID: CL-36424714
// Cuda compilation tools, release 13.0, V13.0.88
// Based on NVVM 20.0.0
//

.version 9.0
.target sm_100
.address_size 64

	// .globl	_Z9layerNormP6Tensor
.extern .shared .align 16 .b8 sharedMemory[];

.visible .entry _Z9layerNormP6Tensor(
	.param .u64 .ptr .align 1 _Z9layerNormP6Tensor_param_0
)
{
	.reg .pred 	%p<16>;
	.reg .b32 	%r<72>;
	.reg .b32 	%f<64>;
	.reg .b64 	%rd<21>;

	ld.param.u64 	%rd6, [_Z9layerNormP6Tensor_param_0];
	cvta.to.global.u64 	%rd1, %rd6;
	ld.global.u32 	%r1, [%rd1+8];
	mov.u32 	%r43, %ctaid.x;
	mov.u32 	%r44, %ntid.x;
	mov.u32 	%r45, %tid.x;
	mad.lo.s32 	%r2, %r43, %r44, %r45;
	setp.ge.s32 	%p1, %r2, %r1;
	shl.b32 	%r46, %r2, 2;
	mov.u32 	%r47, sharedMemory;
	add.s32 	%r3, %r47, %r46;
	@%p1 bra 	$L__BB0_9;
	ld.global.u32 	%r4, [%rd1+12];
	setp.lt.s32 	%p2, %r4, 1;
	mov.f32 	%f59, 0f00000000;
	@%p2 bra 	$L__BB0_8;
	ld.global.u64 	%rd7, [%rd1];
	cvta.to.global.u64 	%rd2, %rd7;
	mul.lo.s32 	%r5, %r4, %r2;
	and.b32  	%r6, %r4, 3;
	setp.lt.u32 	%p3, %r4, 4;
	mov.b32 	%r62, 0;
	mov.f32 	%f59, 0f00000000;
	@%p3 bra 	$L__BB0_5;
	and.b32  	%r62, %r4, 2147483644;
	neg.s32 	%r61, %r62;
	add.s64 	%rd3, %rd2, 8;
	mov.f32 	%f59, 0f00000000;
	mov.u32 	%r60, %r5;
$L__BB0_4:
	mul.wide.s32 	%rd8, %r60, 4;
	add.s64 	%rd9, %rd3, %rd8;
	ld.global.f32 	%f18, [%rd9+-8];
	add.f32 	%f19, %f18, %f59;
	ld.global.f32 	%f20, [%rd9+-4];
	add.f32 	%f21, %f20, %f19;
	ld.global.f32 	%f22, [%rd9];
	add.f32 	%f23, %f22, %f21;
	ld.global.f32 	%f24, [%rd9+4];
	add.f32 	%f59, %f24, %f23;
	add.s32 	%r61, %r61, 4;
	add.s32 	%r60, %r60, 4;
	setp.ne.s32 	%p4, %r61, 0;
	@%p4 bra 	$L__BB0_4;
$L__BB0_5:
	setp.eq.s32 	%p5, %r6, 0;
	@%p5 bra 	$L__BB0_8;
	add.s32 	%r64, %r62, %r5;
	neg.s32 	%r63, %r6;
$L__BB0_7:
	.pragma "nounroll";
	mul.wide.s32 	%rd10, %r64, 4;
	add.s64 	%rd11, %rd2, %rd10;
	ld.global.f32 	%f25, [%rd11];
	add.f32 	%f59, %f25, %f59;
	add.s32 	%r64, %r64, 1;
	add.s32 	%r63, %r63, 1;
	setp.ne.s32 	%p6, %r63, 0;
	@%p6 bra 	$L__BB0_7;
$L__BB0_8:
	cvt.rn.f32.s32 	%f26, %r4;
	div.rn.f32 	%f27, %f59, %f26;
	st.shared.f32 	[%r3], %f27;
$L__BB0_9:
	bar.sync 	0;
	ld.global.u32 	%r49, [%rd1+8];
	setp.ge.s32 	%p7, %r2, %r49;
	shl.b32 	%r50, %r1, 3;
	add.s32 	%r52, %r47, %r50;
	add.s32 	%r20, %r52, %r46;
	@%p7 bra 	$L__BB0_18;
	shl.b32 	%r54, %r1, 2;
	add.s32 	%r21, %r3, %r54;
	mov.b32 	%r55, 0;
	st.shared.u32 	[%r21], %r55;
	ld.global.u32 	%r22, [%rd1+12];
	setp.lt.s32 	%p8, %r22, 1;
	mov.f32 	%f63, 0f00000000;
	@%p8 bra 	$L__BB0_17;
	ld.global.u64 	%rd12, [%rd1];
	cvta.to.global.u64 	%rd4, %rd12;
	mul.lo.s32 	%r23, %r22, %r2;
	and.b32  	%r24, %r22, 3;
	setp.lt.u32 	%p9, %r22, 4;
	mov.b32 	%r67, 0;
	mov.f32 	%f63, 0f00000000;
	@%p9 bra 	$L__BB0_14;
	and.b32  	%r67, %r22, 2147483644;
	neg.s32 	%r66, %r67;
	add.s64 	%rd5, %rd4, 8;
	mov.f32 	%f63, 0f00000000;
	mov.u32 	%r65, %r23;
$L__BB0_13:
	mul.wide.s32 	%rd13, %r65, 4;
	add.s64 	%rd14, %rd5, %rd13;
	ld.global.f32 	%f31, [%rd14+-8];
	ld.shared.f32 	%f32, [%r3];
	sub.f32 	%f33, %f31, %f32;
	fma.rn.f32 	%f34, %f33, %f33, %f63;
	st.shared.f32 	[%r21], %f34;
	ld.global.f32 	%f35, [%rd14+-4];
	ld.shared.f32 	%f36, [%r3];
	sub.f32 	%f37, %f35, %f36;
	fma.rn.f32 	%f38, %f37, %f37, %f34;
	st.shared.f32 	[%r21], %f38;
	ld.global.f32 	%f39, [%rd14];
	ld.shared.f32 	%f40, [%r3];
	sub.f32 	%f41, %f39, %f40;
	fma.rn.f32 	%f42, %f41, %f41, %f38;
	st.shared.f32 	[%r21], %f42;
	ld.global.f32 	%f43, [%rd14+4];
	ld.shared.f32 	%f44, [%r3];
	sub.f32 	%f45, %f43, %f44;
	fma.rn.f32 	%f63, %f45, %f45, %f42;
	st.shared.f32 	[%r21], %f63;
	add.s32 	%r66, %r66, 4;
	add.s32 	%r65, %r65, 4;
	setp.ne.s32 	%p10, %r66, 0;
	@%p10 bra 	$L__BB0_13;
$L__BB0_14:
	setp.eq.s32 	%p11, %r24, 0;
	@%p11 bra 	$L__BB0_17;
	add.s32 	%r69, %r67, %r23;
	neg.s32 	%r68, %r24;
$L__BB0_16:
	.pragma "nounroll";
	mul.wide.s32 	%rd15, %r69, 4;
	add.s64 	%rd16, %rd4, %rd15;
	ld.global.f32 	%f46, [%rd16];
	ld.shared.f32 	%f47, [%r3];
	sub.f32 	%f48, %f46, %f47;
	fma.rn.f32 	%f63, %f48, %f48, %f63;
	st.shared.f32 	[%r21], %f63;
	add.s32 	%r69, %r69, 1;
	add.s32 	%r68, %r68, 1;
	setp.ne.s32 	%p12, %r68, 0;
	@%p12 bra 	$L__BB0_16;
$L__BB0_17:
	cvt.rn.f32.s32 	%f49, %r22;
	div.rn.f32 	%f50, %f63, %f49;
	st.shared.f32 	[%r21], %f50;
	add.f32 	%f51, %f50, 0f3727C5AC;
	rsqrt.approx.f32 	%f52, %f51;
	st.shared.f32 	[%r20], %f52;
$L__BB0_18:
	bar.sync 	0;
	ld.global.u32 	%r57, [%rd1+8];
	setp.ge.s32 	%p13, %r2, %r57;
	@%p13 bra 	$L__BB0_22;
	ld.global.u32 	%r70, [%rd1+12];
	setp.lt.s32 	%p14, %r70, 1;
	@%p14 bra 	$L__BB0_22;
	ld.shared.f32 	%f13, [%r3];
	ld.shared.f32 	%f14, [%r20];
	mov.b32 	%r71, 0;
$L__BB0_21:
	ld.global.u64 	%rd17, [%rd1];
	cvta.to.global.u64 	%rd18, %rd17;
	mad.lo.s32 	%r59, %r70, %r2, %r71;
	mul.wide.s32 	%rd19, %r59, 4;
	add.s64 	%rd20, %rd18, %rd19;
	ld.global.f32 	%f53, [%rd20];
	sub.f32 	%f54, %f53, %f13;
	mul.f32 	%f55, %f54, %f14;
	st.global.f32 	[%rd20], %f55;
	add.s32 	%r71, %r71, 1;
	ld.global.u32 	%r70, [%rd1+12];
	setp.lt.s32 	%p15, %r71, %r70;
	@%p15 bra 	$L__BB0_21;
$L__BB0_22:
	ret;

}


// ===== COMPILED SASS (sm_100) =====

	.target	sm_100

	.elftype	@"ET_EXEC"


//--------------------- .note.nv.tkinfo           --------------------------
	.section	.note.nv.tkinfo,"",@"SHT_NOTE"
	.sectionflags	@"SHF_NOTE_NV_TKINFO"
	.tkinfo
        /*0018*/ 	.word	0x00000002
        /*0030*/ 	.string	""
        /*0030*/ 	.string	"ptxas"
        /*0030*/ 	.string	"Cuda compilation tools, release 13.0, V13.0.88"
        /*0030*/ 	.string	"Build cuda_13.0.r13.0/compiler.36424714_0"
        /*0030*/ 	.string	"-arch sm_100 -m 64 "



//--------------------- .note.nv.cuinfo           --------------------------
	.section	.note.nv.cuinfo,"",@"SHT_NOTE"
	.sectionflags	@"SHF_NOTE_NV_CUINFO"
        /*0018*/ 	.short	0x0002
        /*001a*/ 	.short	0x0064
        /*001c*/ 	.short	0x0082
	.zero		2


//--------------------- .nv.info                  --------------------------
	.section	.nv.info,"",@"SHT_CUDA_INFO"
	.align	4


	//----- nvinfo : EIATTR_REGCOUNT
	.align		4
        /*0000*/ 	.byte	0x04, 0x2f
        /*0002*/ 	.short	(.L_1 - .L_0)
	.align		4
.L_0:
        /*0004*/ 	.word	index@(_Z9layerNormP6Tensor)
        /*0008*/ 	.word	0x00000020


	//----- nvinfo : EIATTR_FRAME_SIZE
	.align		4
.L_1:
        /*000c*/ 	.byte	0x04, 0x11
        /*000e*/ 	.short	(.L_3 - .L_2)
	.align		4
.L_2:
        /*0010*/ 	.word	index@($__internal_0_$__cuda_sm3x_div_rn_noftz_f32_slowpath)
        /*0014*/ 	.word	0x00000000


	//----- nvinfo : EIATTR_FRAME_SIZE
	.align		4
.L_3:
        /*0018*/ 	.byte	0x04, 0x11
        /*001a*/ 	.short	(.L_5 - .L_4)
	.align		4
.L_4:
        /*001c*/ 	.word	index@(_Z9layerNormP6Tensor)
        /*0020*/ 	.word	0x00000000


	//----- nvinfo : EIATTR_MIN_STACK_SIZE
	.align		4
.L_5:
        /*0024*/ 	.byte	0x04, 0x12
        /*0026*/ 	.short	(.L_7 - .L_6)
	.align		4
.L_6:
        /*0028*/ 	.word	index@(_Z9layerNormP6Tensor)
        /*002c*/ 	.word	0x00000000
.L_7:


//--------------------- .nv.compat                --------------------------
	.section	.nv.compat,"",@"SHT_CUDA_COMPAT_INFO"
	.align	4
        /*0000*/ 	.byte	0x02, 0x09, 0x00, 0x00, 0x02, 0x02, 0x01, 0x00, 0x02, 0x05, 0x05, 0x00, 0x03, 0x07, 0x01, 0x01
        /*0010*/ 	.byte	0x02, 0x03, 0x00, 0x00, 0x02, 0x06, 0x01, 0x00, 0x04, 0x0b, 0x08, 0x00, 0x01, 0x00, 0x00, 0x00
        /*0020*/ 	.byte	0x00, 0x00, 0x00, 0x00


//--------------------- .nv.info._Z9layerNormP6Tensor --------------------------
	.section	.nv.info._Z9layerNormP6Tensor,"",@"SHT_CUDA_INFO"
	.sectionflags	@""
	.align	4


	//----- nvinfo : EIATTR_CUDA_API_VERSION
	.align		4
        /*0000*/ 	.byte	0x04, 0x37
        /*0002*/ 	.short	(.L_9 - .L_8)
.L_8:
        /*0004*/ 	.word	0x00000082


	//----- nvinfo : EIATTR_KPARAM_INFO
	.align		4
.L_9:
        /*0008*/ 	.byte	0x04, 0x17
        /*000a*/ 	.short	(.L_11 - .L_10)
.L_10:
        /*000c*/ 	.word	0x00000000
        /*0010*/ 	.short	0x0000
        /*0012*/ 	.short	0x0000
        /*0014*/ 	.byte	0x00, 0xf5, 0x21, 0x00


	//----- nvinfo : EIATTR_SPARSE_MMA_MASK
	.align		4
.L_11:
        /*0018*/ 	.byte	0x03, 0x50
        /*001a*/ 	.short	0x0000


	//----- nvinfo : EIATTR_MAXREG_COUNT
	.align		4
        /*001c*/ 	.byte	0x03, 0x1b
        /*001e*/ 	.short	0x00ff


	//----- nvinfo : EIATTR_NUM_BARRIERS
	.align		4
        /*0020*/ 	.byte	0x02, 0x4c
        /*0022*/ 	.byte	0x01
	.zero		1


	//----- nvinfo : EIATTR_MERCURY_ISA_VERSION
	.align		4
        /*0024*/ 	.byte	0x03, 0x5f
        /*0026*/ 	.short	0x0101


	//----- nvinfo : EIATTR_VRC_CTA_INIT_COUNT
	.align		4
        /*0028*/ 	.byte	0x02, 0x4a
	.zero		1
	.zero		1


	//----- nvinfo : EIATTR_EXIT_INSTR_OFFSETS
	.align		4
        /*002c*/ 	.byte	0x04, 0x1c
        /*002e*/ 	.short	(.L_13 - .L_12)


	//   ....[0]....
.L_12:
        /*0030*/ 	.word	0x00001860


	//   ....[1]....
        /*0034*/ 	.word	0x00001890


	//   ....[2]....
        /*0038*/ 	.word	0x00001980


	//----- nvinfo : EIATTR_CRS_STACK_SIZE
	.align		4
.L_13:
        /*003c*/ 	.byte	0x04, 0x1e
        /*003e*/ 	.short	(.L_15 - .L_14)
.L_14:
        /*0040*/ 	.word	0x00000000


	//----- nvinfo : EIATTR_CBANK_PARAM_SIZE
	.align		4
.L_15:
        /*0044*/ 	.byte	0x03, 0x19
        /*0046*/ 	.short	0x0008


	//----- nvinfo : EIATTR_PARAM_CBANK
	.align		4
        /*0048*/ 	.byte	0x04, 0x0a
        /*004a*/ 	.short	(.L_17 - .L_16)
	.align		4
.L_16:
        /*004c*/ 	.word	index@(.nv.constant0._Z9layerNormP6Tensor)
        /*0050*/ 	.short	0x0380
        /*0052*/ 	.short	0x0008


	//----- nvinfo : EIATTR_SW_WAR
	.align		4
.L_17:
        /*0054*/ 	.byte	0x04, 0x36
        /*0056*/ 	.short	(.L_19 - .L_18)
.L_18:
        /*0058*/ 	.word	0x00000008
.L_19:


//--------------------- .nv.callgraph             --------------------------
	.section	.nv.callgraph,"",@"SHT_CUDA_CALLGRAPH"
	.align	4
	.sectionentsize	8
	.align		4
        /*0000*/ 	.word	0x00000000
	.align		4
        /*0004*/ 	.word	0xffffffff
	.align		4
        /*0008*/ 	.word	0x00000000
	.align		4
        /*000c*/ 	.word	0xfffffffe
	.align		4
        /*0010*/ 	.word	0x00000000
	.align		4
        /*0014*/ 	.word	0xfffffffd
	.align		4
        /*0018*/ 	.word	0x00000000
	.align		4
        /*001c*/ 	.word	0xfffffffc


//--------------------- .text._Z9layerNormP6Tensor --------------------------
	.section	.text._Z9layerNormP6Tensor,"ax",@progbits
	.align	128
        .global         _Z9layerNormP6Tensor
        .type           _Z9layerNormP6Tensor,@function
        .size           _Z9layerNormP6Tensor,(.L_x_35 - _Z9layerNormP6Tensor)
        .other          _Z9layerNormP6Tensor,@"STO_CUDA_ENTRY STV_DEFAULT"
_Z9layerNormP6Tensor:
.text._Z9layerNormP6Tensor:
[----:B------:R-:W-:Y:S08]  /*0000*/  LDC R1, c[0x0][0x37c] ;  /* 0x0000df00ff017b82 */ /* 0x000ff00000000800 */
[----:B------:R-:W0:Y:S01]  /*0010*/  LDC.64 R2, c[0x0][0x380] ;  /* 0x0000e000ff027b82 */ /* 0x000e220000000a00 */
[----:B------:R-:W0:Y:S02]  /*0020*/  LDCU.64 UR6, c[0x0][0x358] ;  /* 0x00006b00ff0677ac */ /* 0x000e240008000a00 */
[----:B0-----:R-:W2:Y:S05]  /*0030*/  LDG.E R6, desc[UR6][R2.64+0x8] ;  /* 0x0000080602067981 */ /* 0x001eaa000c1e1900 */
[----:B------:R-:W0:Y:S01]  /*0040*/  S2UR UR4, SR_CTAID.X ;  /* 0x00000000000479c3 */ /* 0x000e220000002500 */
[----:B------:R-:W-:Y:S01]  /*0050*/  MOV R8, 0x400 ;  /* 0x0000040000087802 */ /* 0x000fe20000000f00 */
[----:B------:R-:W-:Y:S01]  /*0060*/  BSSY.RECONVERGENT B0, `(.L_x_0) ;  /* 0x000008e000007945 */ /* 0x000fe20003800200 */
[----:B------:R-:W0:Y:S01]  /*0070*/  S2R R0, SR_TID.X ;  /* 0x0000000000007919 */ /* 0x000e220000002100 */
[----:B------:R-:W1:Y:S04]  /*0080*/  S2R R5, SR_CgaCtaId ;  /* 0x0000000000057919 */ /* 0x000e680000008800 */
[----:B------:R-:W0:Y:S02]  /*0090*/  LDC R7, c[0x0][0x360] ;  /* 0x0000d800ff077b82 */ /* 0x000e240000000800 */
[----:B0-----:R-:W-:Y:S01]  /*00a0*/  IMAD R7, R7, UR4, R0 ;  /* 0x0000000407077c24 */ /* 0x001fe2000f8e0200 */
[----:B-1----:R-:W-:-:S04]  /*00b0*/  LEA R8, R5, R8, 0x18 ;  /* 0x0000000805087211 */ /* 0x002fc800078ec0ff */
[C---:B------:R-:W-:Y:S02]  /*00c0*/  LEA R9, R7.reuse, R8, 0x2 ;  /* 0x0000000807097211 */ /* 0x040fe400078e10ff */
[----:B--2---:R-:W-:-:S13]  /*00d0*/  ISETP.GE.AND P0, PT, R7, R6, PT ;  /* 0x000000060700720c */ /* 0x004fda0003f06270 */
[----:B------:R-:W-:Y:S05]  /*00e0*/  @P0 BRA `(.L_x_1) ;  /* 0x0000000800140947 */ /* 0x000fea0003800000 */
[----:B------:R-:W2:Y:S01]  /*00f0*/  LDG.E R0, desc[UR6][R2.64+0xc] ;  /* 0x00000c0602007981 */ /* 0x000ea2000c1e1900 */
[----:B------:R-:W-:Y:S01]  /*0100*/  HFMA2 R23, -RZ, RZ, 0, 0 ;  /* 0x00000000ff177431 */ /* 0x000fe200000001ff */
[----:B--2---:R-:W-:-:S13]  /*0110*/  ISETP.GE.AND P0, PT, R0, 0x1, PT ;  /* 0x000000010000780c */ /* 0x004fda0003f06270 */
[----:B------:R-:W-:Y:S05]  /*0120*/  @!P0 BRA `(.L_x_2) ;  /* 0x0000000400c88947 */ /* 0x000fea0003800000 */
[----:B------:R-:W5:Y:S01]  /*0130*/  LDG.E.64 R2, desc[UR6][R2.64] ;  /* 0x0000000602027981 */ /* 0x000f62000c1e1b00 */
[C---:B------:R-:W-:Y:S01]  /*0140*/  ISETP.GE.U32.AND P0, PT, R0.reuse, 0x4, PT ;  /* 0x000000040000780c */ /* 0x040fe20003f06070 */
[----:B------:R-:W-:Y:S01]  /*0150*/  IMAD R14, R7, R0, RZ ;  /* 0x00000000070e7224 */ /* 0x000fe200078e02ff */
[----:B------:R-:W-:Y:S02]  /*0160*/  LOP3.LUT R15, R0, 0x3, RZ, 0xc0, !PT ;  /* 0x00000003000f7812 */ /* 0x000fe400078ec0ff */
[----:B------:R-:W-:Y:S02]  /*0170*/  MOV R17, RZ ;  /* 0x000000ff00117202 */ /* 0x000fe40000000f00 */
[----:B------:R-:W-:-:S07]  /*0180*/  MOV R23, RZ ;  /* 0x000000ff00177202 */ /* 0x000fce0000000f00 */
[----:B------:R-:W-:Y:S05]  /*0190*/  @!P0 BRA `(.L_x_3) ;  /* 0x0000000400808947 */ /* 0x000fea0003800000 */
[----:B------:R-:W-:Y:S02]  /*01a0*/  LOP3.LUT R17, R0, 0x7ffffffc, RZ, 0xc0, !PT ;  /* 0x7ffffffc00117812 */ /* 0x000fe400078ec0ff */
[----:B-----5:R-:W-:Y:S02]  /*01b0*/  IADD3 R4, P1, PT, R2, 0x8, RZ ;  /* 0x0000000802047810 */ /* 0x020fe40007f3e0ff */
[----:B------:R-:W-:Y:S02]  /*01c0*/  IADD3 R16, PT, PT, -R17, RZ, RZ ;  /* 0x000000ff11107210 */ /* 0x000fe40007ffe1ff */
[----:B------:R-:W-:Y:S01]  /*01d0*/  MOV R23, RZ ;  /* 0x000000ff00177202 */ /* 0x000fe20000000f00 */
[----:B------:R-:W-:Y:S01]  /*01e0*/  IMAD.X R5, RZ, RZ, R3, P1 ;  /* 0x000000ffff057224 */ /* 0x000fe200008e0603 */
[----:B------:R-:W-:Y:S02]  /*01f0*/  ISETP.GE.AND P0, PT, R16, RZ, PT ;  /* 0x000000ff1000720c */ /* 0x000fe40003f06270 */
[----:B------:R-:W-:-:S11]  /*0200*/  MOV R19, R14 ;  /* 0x0000000e00137202 */ /* 0x000fd60000000f00 */
[----:B------:R-:W-:Y:S05]  /*0210*/  @P0 BRA `(.L_x_4) ;  /* 0x00000004002c0947 */ /* 0x000fea0003800000 */
[----:B------:R-:W-:Y:S02]  /*0220*/  IADD3 R10, PT, PT, -R16, RZ, RZ ;  /* 0x000000ff100a7210 */ /* 0x000fe40007ffe1ff */
[----:B------:R-:W-:Y:S02]  /*0230*/  PLOP3.LUT P0, PT, PT, PT, PT, 0x80, 0x8 ;  /* 0x000000000008781c */ /* 0x000fe40003f0f070 */
[----:B------:R-:W-:-:S13]  /*0240*/  ISETP.GT.AND P1, PT, R10, 0xc, PT ;  /* 0x0000000c0a00780c */ /* 0x000fda0003f24270 */
[----:B------:R-:W-:Y:S05]  /*0250*/  @!P1 BRA `(.L_x_5) ;  /* 0x0000000000b09947 */ /* 0x000fea0003800000 */
[----:B------:R-:W-:-:S13]  /*0260*/  PLOP3.LUT P0, PT, PT, PT, PT, 0x8, 0x80 ;  /* 0x000000000080781c */ /* 0x000fda0003f0e170 */
.L_x_6:
[----:B------:R-:W-:-:S05]  /*0270*/  IMAD.WIDE R20, R19, 0x4, R4 ;  /* 0x0000000413147825 */ /* 0x000fca00078e0204 */
[----:B------:R-:W2:Y:S04]  /*0280*/  LDG.E R12, desc[UR6][R20.64+-0x8] ;  /* 0xfffff806140c7981 */ /* 0x000ea8000c1e1900 */
[----:B------:R-:W3:Y:S01]  /*0290*/  LDG.E R28, desc[UR6][R20.64+-0x4] ;  /* 0xfffffc06141c7981 */ /* 0x000ee2000c1e1900 */
[----:B------:R-:W-:-:S03]  /*02a0*/  IADD3 R11, PT, PT, R19, 0x4, RZ ;  /* 0x00000004130b7810 */ /* 0x000fc60007ffe0ff */
[----:B------:R-:W4:Y:S02]  /*02b0*/  LDG.E R25, desc[UR6][R20.64] ;  /* 0x0000000614197981 */ /* 0x000f24000c1e1900 */
[----:B------:R-:W-:Y:S02]  /*02c0*/  IMAD.WIDE R10, R11, 0x4, R4 ;  /* 0x000000040b0a7825 */ /* 0x000fe400078e0204 */
[----:B------:R-:W5:Y:S04]  /*02d0*/  LDG.E R26, desc[UR6][R20.64+0x4] ;  /* 0x00000406141a7981 */ /* 0x000f68000c1e1900 */
[----:B------:R-:W5:Y:S04]  /*02e0*/  LDG.E R22, desc[UR6][R10.64+-0x8] ;  /* 0xfffff8060a167981 */ /* 0x000f68000c1e1900 */
[----:B------:R-:W5:Y:S01]  /*02f0*/  LDG.E R24, desc[UR6][R10.64+-0x4] ;  /* 0xfffffc060a187981 */ /* 0x000f62000c1e1900 */
[----:B------:R-:W-:-:S03]  /*0300*/  VIADD R13, R19, 0x8 ;  /* 0x00000008130d7836 */ /* 0x000fc60000000000 */
[----:B------:R-:W5:Y:S04]  /*0310*/  LDG.E R18, desc[UR6][R10.64] ;  /* 0x000000060a127981 */ /* 0x000f68000c1e1900 */
[----:B------:R0:W5:Y:S01]  /*0320*/  LDG.E R27, desc[UR6][R10.64+0x4] ;  /* 0x000004060a1b7981 */ /* 0x000162000c1e1900 */
[----:B--2---:R-:W-:Y:S01]  /*0330*/  FADD R23, R12, R23 ;  /* 0x000000170c177221 */ /* 0x004fe20000000000 */
[----:B------:R-:W-:-:S04]  /*0340*/  IMAD.WIDE R12, R13, 0x4, R4 ;  /* 0x000000040d0c7825 */ /* 0x000fc800078e0204 */
[----:B---3--:R-:W-:Y:S02]  /*0350*/  FADD R29, R23, R28 ;  /* 0x0000001c171d7221 */ /* 0x008fe40000000000 */
[----:B------:R-:W2:Y:S02]  /*0360*/  LDG.E R23, desc[UR6][R12.64+-0x8] ;  /* 0xfffff8060c177981 */ /* 0x000ea4000c1e1900 */
[----:B----4-:R-:W-:Y:S02]  /*0370*/  FADD R25, R29, R25 ;  /* 0x000000191d197221 */ /* 0x010fe40000000000 */
[----:B------:R-:W3:Y:S01]  /*0380*/  LDG.E R21, desc[UR6][R12.64+-0x4] ;  /* 0xfffffc060c157981 */ /* 0x000ee2000c1e1900 */
[----:B------:R-:W-:-:S03]  /*0390*/  IADD3 R29, PT, PT, R19, 0xc, RZ ;  /* 0x0000000c131d7810 */ /* 0x000fc60007ffe0ff */
[----:B------:R-:W4:Y:S01]  /*03a0*/  LDG.E R20, desc[UR6][R12.64] ;  /* 0x000000060c147981 */ /* 0x000f22000c1e1900 */
[----:B-----5:R-:W-:Y:S01]  /*03b0*/  FADD R25, R25, R26 ;  /* 0x0000001a19197221 */ /* 0x020fe20000000000 */
[----:B0-----:R-:W-:Y:S02]  /*03c0*/  IMAD.WIDE R10, R29, 0x4, R4 ;  /* 0x000000041d0a7825 */ /* 0x001fe400078e0204 */
[----:B------:R-:W5:Y:S02]  /*03d0*/  LDG.E R28, desc[UR6][R12.64+0x4] ;  /* 0x000004060c1c7981 */ /* 0x000f64000c1e1900 */
[----:B------:R-:W-:Y:S02]  /*03e0*/  FADD R25, R25, R22 ;  /* 0x0000001619197221 */ /* 0x000fe40000000000 */
[----:B------:R-:W5:Y:S02]  /*03f0*/  LDG.E R22, desc[UR6][R10.64+-0x8] ;  /* 0xfffff8060a167981 */ /* 0x000f64000c1e1900 */
[----:B------:R-:W-:-:S02]  /*0400*/  FADD R29, R25, R24 ;  /* 0x00000018191d7221 */ /* 0x000fc40000000000 */
[----:B------:R-:W5:Y:S04]  /*0410*/  LDG.E R24, desc[UR6][R10.64+-0x4] ;  /* 0xfffffc060a187981 */ /* 0x000f68000c1e1900 */
[----:B------:R-:W5:Y:S04]  /*0420*/  LDG.E R25, desc[UR6][R10.64] ;  /* 0x000000060a197981 */ /* 0x000f68000c1e1900 */
[----:B------:R-:W5:Y:S01]  /*0430*/  LDG.E R26, desc[UR6][R10.64+0x4] ;  /* 0x000004060a1a7981 */ /* 0x000f62000c1e1900 */
[----:B------:R-:W-:Y:S01]  /*0440*/  FADD R18, R29, R18 ;  /* 0x000000121d127221 */ /* 0x000fe20000000000 */
[----:B------:R-:W-:-:S02]  /*0450*/  IADD3 R16, PT, PT, R16, 0x10, RZ ;  /* 0x0000001010107810 */ /* 0x000fc40007ffe0ff */
[----:B------:R-:W-:Y:S01]  /*0460*/  IADD3 R19, PT, PT, R19, 0x10, RZ ;  /* 0x0000001013137810 */ /* 0x000fe20007ffe0ff */
[----:B------:R-:W-:Y:S01]  /*0470*/  FADD R18, R18, R27 ;  /* 0x0000001b12127221 */ /* 0x000fe20000000000 */
[----:B------:R-:W-:-:S03]  /*0480*/  ISETP.GE.AND P1, PT, R16, -0xc, PT ;  /* 0xfffffff41000780c */ /* 0x000fc60003f26270 */
[----:B--2---:R-:W-:-:S04]  /*0490*/  FADD R18, R18, R23 ;  /* 0x0000001712127221 */ /* 0x004fc80000000000 */
[----:B---3--:R-:W-:-:S04]  /*04a0*/  FADD R21, R18, R21 ;  /* 0x0000001512157221 */ /* 0x008fc80000000000 */
[----:B----4-:R-:W-:-:S04]  /*04b0*/  FADD R21, R21, R20 ;  /* 0x0000001415157221 */ /* 0x010fc80000000000 */
[----:B-----5:R-:W-:-:S04]  /*04c0*/  FADD R21, R21, R28 ;  /* 0x0000001c15157221 */ /* 0x020fc80000000000 */
[----:B------:R-:W-:-:S04]  /*04d0*/  FADD R21, R21, R22 ;  /* 0x0000001615157221 */ /* 0x000fc80000000000 */
[----:B------:R-:W-:-:S04]  /*04e0*/  FADD R24, R21, R24 ;  /* 0x0000001815187221 */ /* 0x000fc80000000000 */
[----:B------:R-:W-:-:S04]  /*04f0*/  FADD R25, R24, R25 ;  /* 0x0000001918197221 */ /* 0x000fc80000000000 */
[----:B------:R-:W-:Y:S01]  /*0500*/  FADD R23, R25, R26 ;  /* 0x0000001a19177221 */ /* 0x000fe20000000000 */
[----:B------:R-:W-:Y:S06]  /*0510*/  @!P1 BRA `(.L_x_6) ;  /* 0xfffffffc00549947 */ /* 0x000fec000383ffff */
.L_x_5:
[----:B------:R-:W-:-:S04]  /*0520*/  IADD3 R10, PT, PT, -R16, RZ, RZ ;  /* 0x000000ff100a7210 */ /* 0x000fc80007ffe1ff */
[----:B------:R-:W-:-:S13]  /*0530*/  ISETP.GT.AND P1, PT, R10, 0x4, PT ;  /* 0x000000040a00780c */ /* 0x000fda0003f24270 */
[----:B------:R-:W-:Y:S05]  /*0540*/  @!P1 BRA `(.L_x_7) ;  /* 0x0000000000589947 */ /* 0x000fea0003800000 */
[----:B------:R-:W-:-:S05]  /*0550*/  IMAD.WIDE R10, R19, 0x4, R4 ;  /* 0x00000004130a7825 */ /* 0x000fca00078e0204 */
[----:B------:R-:W2:Y:S01]  /*0560*/  LDG.E R24, desc[UR6][R10.64+-0x8] ;  /* 0xfffff8060a187981 */ /* 0x000ea2000c1e1900 */
[----:B------:R-:W-:-:S03]  /*0570*/  VIADD R13, R19, 0x4 ;  /* 0x00000004130d7836 */ /* 0x000fc60000000000 */
[----:B------:R-:W3:Y:S01]  /*0580*/  LDG.E R25, desc[UR6][R10.64+-0x4] ;  /* 0xfffffc060a197981 */ /* 0x000ee2000c1e1900 */
[----:B------:R-:W-:-:S03]  /*0590*/  IMAD.WIDE R12, R13, 0x4, R4 ;  /* 0x000000040d0c7825 */ /* 0x000fc600078e0204 */
[----:B------:R-:W4:Y:S04]  /*05a0*/  LDG.E R18, desc[UR6][R10.64] ;  /* 0x000000060a127981 */ /* 0x000f28000c1e1900 */
[----:B------:R-:W5:Y:S04]  /*05b0*/  LDG.E R27, desc[UR6][R10.64+0x4] ;  /* 0x000004060a1b7981 */ /* 0x000f68000c1e1900 */
[----:B------:R-:W5:Y:S04]  /*05c0*/  LDG.E R29, desc[UR6][R12.64+-0x8] ;  /* 0xfffff8060c1d7981 */ /* 0x000f68000c1e1900 */
[----:B------:R-:W5:Y:S04]  /*05d0*/  LDG.E R21, desc[UR6][R12.64+-0x4] ;  /* 0xfffffc060c157981 */ /* 0x000f68000c1e1900 */
[----:B------:R-:W5:Y:S04]  /*05e0*/  LDG.E R20, desc[UR6][R12.64] ;  /* 0x000000060c147981 */ /* 0x000f68000c1e1900 */
[----:B------:R-:W5:Y:S01]  /*05f0*/  LDG.E R22, desc[UR6][R12.64+0x4] ;  /* 0x000004060c167981 */ /* 0x000f62000c1e1900 */
[----:B------:R-:W-:-:S02]  /*0600*/  PLOP3.LUT P0, PT, PT, PT, PT, 0x8, 0x80 ;  /* 0x000000000080781c */ /* 0x000fc40003f0e170 */
[----:B------:R-:W-:Y:S02]  /*0610*/  IADD3 R16, PT, PT, R16, 0x8, RZ ;  /* 0x0000000810107810 */ /* 0x000fe40007ffe0ff */
[----:B------:R-:W-:Y:S01]  /*0620*/  IADD3 R19, PT, PT, R19, 0x8, RZ ;  /* 0x0000000813137810 */ /* 0x000fe20007ffe0ff */
[----:B--2---:R-:W-:-:S04]  /*0630*/  FADD R24, R23, R24 ;  /* 0x0000001817187221 */ /* 0x004fc80000000000 */
[----:B---3--:R-:W-:-:S04]  /*0640*/  FADD R25, R24, R25 ;  /* 0x0000001918197221 */ /* 0x008fc80000000000 */
[----:B----4-:R-:W-:-:S04]  /*0650*/  FADD R18, R25, R18 ;  /* 0x0000001219127221 */ /* 0x010fc80000000000 */
[----:B-----5:R-:W-:-:S04]  /*0660*/  FADD R18, R18, R27 ;  /* 0x0000001b12127221 */ /* 0x020fc80000000000 */
[----:B------:R-:W-:-:S04]  /*0670*/  FADD R18, R18, R29 ;  /* 0x0000001d12127221 */ /* 0x000fc80000000000 */
[----:B------:R-:W-:-:S04]  /*0680*/  FADD R21, R18, R21 ;  /* 0x0000001512157221 */ /* 0x000fc80000000000 */
[----:B------:R-:W-:-:S04]  /*0690*/  FADD R21, R21, R20 ;  /* 0x0000001415157221 */ /* 0x000fc80000000000 */
[----:B------:R-:W-:-:S07]  /*06a0*/  FADD R23, R21, R22 ;  /* 0x0000001615177221 */ /* 0x000fce0000000000 */
.L_x_7:
[----:B------:R-:W-:-:S13]  /*06b0*/  ISETP.NE.OR P0, PT, R16, RZ, P0 ;  /* 0x000000ff1000720c */ /* 0x000fda0000705670 */
[----:B------:R-:W-:Y:S05]  /*06c0*/  @!P0 BRA `(.L_x_3) ;  /* 0x0000000000348947 */ /* 0x000fea0003800000 */
.L_x_4:
[----:B------:R-:W-:-:S05]  /*06d0*/  IMAD.WIDE R10, R19, 0x4, R4 ;  /* 0x00000004130a7825 */ /* 0x000fca00078e0204 */
[----:B------:R-:W2:Y:S04]  /*06e0*/  LDG.E R12, desc[UR6][R10.64+-0x8] ;  /* 0xfffff8060a0c7981 */ /* 0x000ea8000c1e1900 */
[----:B------:R-:W3:Y:S04]  /*06f0*/  LDG.E R13, desc[UR6][R10.64+-0x4] ;  /* 0xfffffc060a0d7981 */ /* 0x000ee8000c1e1900 */
[----:B------:R-:W4:Y:S04]  /*0700*/  LDG.E R21, desc[UR6][R10.64] ;  /* 0x000000060a157981 */ /* 0x000f28000c1e1900 */
[----:B------:R-:W5:Y:S01]  /*0710*/  LDG.E R25, desc[UR6][R10.64+0x4] ;  /* 0x000004060a197981 */ /* 0x000f62000c1e1900 */
[----:B------:R-:W-:-:S02]  /*0720*/  IADD3 R16, PT, PT, R16, 0x4, RZ ;  /* 0x0000000410107810 */ /* 0x000fc40007ffe0ff */
[----:B------:R-:W-:Y:S02]  /*0730*/  IADD3 R19, PT, PT, R19, 0x4, RZ ;  /* 0x0000000413137810 */ /* 0x000fe40007ffe0ff */
[----:B------:R-:W-:Y:S01]  /*0740*/  ISETP.NE.AND P0, PT, R16, RZ, PT ;  /* 0x000000ff1000720c */ /* 0x000fe20003f05270 */
[----:B--2---:R-:W-:-:S04]  /*0750*/  FADD R12, R12, R23 ;  /* 0x000000170c0c7221 */ /* 0x004fc80000000000 */
[----:B---3--:R-:W-:-:S04]  /*0760*/  FADD R12, R12, R13 ;  /* 0x0000000d0c0c7221 */ /* 0x008fc80000000000 */
[----:B----4-:R-:W-:-:S04]  /*0770*/  FADD R12, R12, R21 ;  /* 0x000000150c0c7221 */ /* 0x010fc80000000000 */
[----:B-----5:R-:W-:Y:S01]  /*0780*/  FADD R23, R12, R25 ;  /* 0x000000190c177221 */ /* 0x020fe20000000000 */
[----:B------:R-:W-:Y:S06]  /*0790*/  @P0 BRA `(.L_x_4) ;  /* 0xfffffffc00cc0947 */ /* 0x000fec000383ffff */
.L_x_3:
[----:B------:R-:W-:-:S13]  /*07a0*/  ISETP.NE.AND P0, PT, R15, RZ, PT ;  /* 0x000000ff0f00720c */ /* 0x000fda0003f05270 */
[----:B------:R-:W-:Y:S05]  /*07b0*/  @!P0 BRA `(.L_x_2) ;  /* 0x0000000000248947 */ /* 0x000fea0003800000 */
[----:B------:R-:W-:Y:S01]  /*07c0*/  IMAD.IADD R17, R14, 0x1, R17 ;  /* 0x000000010e117824 */ /* 0x000fe200078e0211 */
[----:B------:R-:W-:-:S07]  /*07d0*/  IADD3 R15, PT, PT, -R15, RZ, RZ ;  /* 0x000000ff0f0f7210 */ /* 0x000fce0007ffe1ff */
.L_x_8:
[----:B-----5:R-:W-:-:S06]  /*07e0*/  IMAD.WIDE R4, R17, 0x4, R2 ;  /* 0x0000000411047825 */ /* 0x020fcc00078e0202 */
[----:B------:R-:W2:Y:S01]  /*07f0*/  LDG.E R4, desc[UR6][R4.64] ;  /* 0x0000000604047981 */ /* 0x000ea2000c1e1900 */
[----:B------:R-:W-:Y:S02]  /*0800*/  IADD3 R15, PT, PT, R15, 0x1, RZ ;  /* 0x000000010f0f7810 */ /* 0x000fe40007ffe0ff */
[----:B------:R-:W-:Y:S02]  /*0810*/  IADD3 R17, PT, PT, R17, 0x1, RZ ;  /* 0x0000000111117810 */ /* 0x000fe40007ffe0ff */
[----:B------:R-:W-:Y:S01]  /*0820*/  ISETP.NE.AND P0, PT, R15, RZ, PT ;  /* 0x000000ff0f00720c */ /* 0x000fe20003f05270 */
[----:B--2---:R-:W-:-:S12]  /*0830*/  FADD R23, R4, R23 ;  /* 0x0000001704177221 */ /* 0x004fd80000000000 */
[----:B------:R-:W-:Y:S05]  /*0840*/  @P0 BRA `(.L_x_8) ;  /* 0xfffffffc00e40947 */ /* 0x000fea000383ffff */
.L_x_2:
[----:B-----5:R-:W-:Y:S01]  /*0850*/  I2FP.F32.S32 R3, R0 ;  /* 0x0000000000037245 */ /* 0x020fe20000201400 */
[----:B------:R-:W-:Y:S03]  /*0860*/  BSSY.RECONVERGENT B1, `(.L_x_9) ;  /* 0x000000c000017945 */ /* 0x000fe60003800200 */
[----:B------:R-:W0:Y:S08]  /*0870*/  MUFU.RCP R0, R3 ;  /* 0x0000000300007308 */ /* 0x000e300000001000 */
[----:B------:R-:W1:Y:S01]  /*0880*/  FCHK P0, R23, R3 ;  /* 0x0000000317007302 */ /* 0x000e620000000000 */
[----:B0-----:R-:W-:-:S04]  /*0890*/  FFMA R5, -R3, R0, 1 ;  /* 0x3f80000003057423 */ /* 0x001fc80000000100 */
[----:B------:R-:W-:-:S04]  /*08a0*/  FFMA R0, R0, R5, R0 ;  /* 0x0000000500007223 */ /* 0x000fc80000000000 */
[----:B------:R-:W-:-:S04]  /*08b0*/  FFMA R2, R0, R23, RZ ;  /* 0x0000001700027223 */ /* 0x000fc800000000ff */
[----:B------:R-:W-:-:S04]  /*08c0*/  FFMA R5, -R3, R2, R23 ;  /* 0x0000000203057223 */ /* 0x000fc80000000117 */
[----:B------:R-:W-:Y:S01]  /*08d0*/  FFMA R0, R0, R5, R2 ;  /* 0x0000000500007223 */ /* 0x000fe20000000002 */
[----:B-1----:R-:W-:Y:S06]  /*08e0*/  @!P0 BRA `(.L_x_10) ;  /* 0x00000000000c8947 */ /* 0x002fec0003800000 */
[----:B------:R-:W-:Y:S02]  /*08f0*/  MOV R0, R23 ;  /* 0x0000001700007202 */ /* 0x000fe40000000f00 */
[----:B------:R-:W-:-:S07]  /*0900*/  MOV R2, 0x920 ;  /* 0x0000092000027802 */ /* 0x000fce0000000f00 */
[----:B------:R-:W-:Y:S05]  /*0910*/  CALL.REL.NOINC `($__internal_0_$__cuda_sm3x_div_rn_noftz_f32_slowpath) ;  /* 0x00000010001c7944 */ /* 0x000fea0003c00000 */
.L_x_10:
[----:B------:R-:W-:Y:S05]  /*0920*/  BSYNC.RECONVERGENT B1 ;  /* 0x0000000000017941 */ /* 0x000fea0003800200 */
.L_x_9:
[----:B------:R0:W-:Y:S02]  /*0930*/  STS [R9], R0 ;  /* 0x0000000009007388 */ /* 0x0001e40000000800 */
.L_x_1:
[----:B------:R-:W-:Y:S05]  /*0940*/  BSYNC.RECONVERGENT B0 ;  /* 0x0000000000007941 */ /* 0x000fea0003800200 */
.L_x_0:
[----:B------:R-:W0:Y:S08]  /*0950*/  LDC.64 R4, c[0x0][0x380] ;  /* 0x0000e000ff047b82 */ /* 0x000e300000000a00 */
[----:B------:R-:W-:Y:S06]  /*0960*/  BAR.SYNC.DEFER_BLOCKING 0x0 ;  /* 0x0000000000007b1d */ /* 0x000fec0000010000 */
[----:B0-----:R-:W2:Y:S01]  /*0970*/  LDG.E R0, desc[UR6][R4.64+0x8] ;  /* 0x0000080604007981 */ /* 0x001ea2000c1e1900 */
[----:B------:R-:W-:Y:S01]  /*0980*/  IMAD R8, R6, 0x8, R8 ;  /* 0x0000000806087824 */ /* 0x000fe200078e0208 */
[----:B------:R-:W-:Y:S04]  /*0990*/  BSSY.RECONVERGENT B0, `(.L_x_11) ;  /* 0x00000e8000007945 */ /* 0x000fe80003800200 */
[----:B------:R-:W-:-:S02]  /*09a0*/  LEA R8, R7, R8, 0x2 ;  /* 0x0000000807087211 */ /* 0x000fc400078e10ff */
[----:B--2---:R-:W-:-:S13]  /*09b0*/  ISETP.GE.AND P0, PT, R7, R0, PT ;  /* 0x000000000700720c */ /* 0x004fda0003f06270 */
[----:B------:R-:W-:Y:S05]  /*09c0*/  @P0 BRA `(.L_x_12) ;  /* 0x0000000c00900947 */ /* 0x000fea0003800000 */
[----:B------:R-:W2:Y:S01]  /*09d0*/  LDG.E R0, desc[UR6][R4.64+0xc] ;  /* 0x00000c0604007981 */ /* 0x000ea2000c1e1900 */
[----:B------:R-:W-:Y:S01]  /*09e0*/  LEA R6, R6, R9, 0x2 ;  /* 0x0000000906067211 */ /* 0x000fe200078e10ff */
[----:B------:R-:W-:-:S04]  /*09f0*/  HFMA2 R19, -RZ, RZ, 0, 0 ;  /* 0x00000000ff137431 */ /* 0x000fc800000001ff */
[----:B------:R0:W-:Y:S01]  /*0a00*/  STS [R6], RZ ;  /* 0x000000ff06007388 */ /* 0x0001e20000000800 */
[----:B--2---:R-:W-:-:S13]  /*0a10*/  ISETP.GE.AND P0, PT, R0, 0x1, PT ;  /* 0x000000010000780c */ /* 0x004fda0003f06270 */
[----:B0-----:R-:W-:Y:S05]  /*0a20*/  @!P0 BRA `(.L_x_13) ;  /* 0x0000000c00208947 */ /* 0x001fea0003800000 */
[----:B------:R-:W5:Y:S01]  /*0a30*/  LDG.E.64 R4, desc[UR6][R4.64] ;  /* 0x0000000604047981 */ /* 0x000f62000c1e1b00 */
[C---:B------:R-:W-:Y:S01]  /*0a40*/  ISETP.GE.U32.AND P0, PT, R0.reuse, 0x4, PT ;  /* 0x000000040000780c */ /* 0x040fe20003f06070 */
[----:B------:R-:W-:Y:S01]  /*0a50*/  IMAD R15, R7, R0, RZ ;  /* 0x00000000070f7224 */ /* 0x000fe200078e02ff */
[----:B------:R-:W-:Y:S02]  /*0a60*/  LOP3.LUT R16, R0, 0x3, RZ, 0xc0, !PT ;  /* 0x0000000300107812 */ /* 0x000fe400078ec0ff */
[----:B------:R-:W-:-:S09]  /*0a70*/  CS2R R18, SRZ ;  /* 0x0000000000127805 */ /* 0x000fd2000001ff00 */
[----:B------:R-:W-:Y:S05]  /*0a80*/  @!P0 BRA `(.L_x_14) ;  /* 0x0000000800d08947 */ /* 0x000fea0003800000 */
[----:B------:R-:W-:Y:S01]  /*0a90*/  LOP3.LUT R18, R0, 0x7ffffffc, RZ, 0xc0, !PT ;  /* 0x7ffffffc00127812 */ /* 0x000fe200078ec0ff */
[----:B------:R-:W-:Y:S01]  /*0aa0*/  IMAD.MOV.U32 R19, RZ, RZ, RZ ;  /* 0x000000ffff137224 */ /* 0x000fe200078e00ff */
[----:B-----5:R-:W-:Y:S02]  /*0ab0*/  IADD3 R2, P1, PT, R4, 0x8, RZ ;  /* 0x0000000804027810 */ /* 0x020fe40007f3e0ff */
[----:B------:R-:W-:Y:S02]  /*0ac0*/  IADD3 R14, PT, PT, -R18, RZ, RZ ;  /* 0x000000ff120e7210 */ /* 0x000fe40007ffe1ff */
[----:B------:R-:W-:Y:S02]  /*0ad0*/  IADD3.X R3, PT, PT, RZ, R5, RZ, P1, !PT ;  /* 0x00000005ff037210 */ /* 0x000fe40000ffe4ff */
        /* <DEDUP_REMOVED lines=8> */
.L_x_17:
[C-C-:B------:R-:W-:Y:S01]  /*0b60*/  IMAD.WIDE R12, R17.reuse, 0x4, R2.reuse ;  /* 0x00000004110c7825 */ /* 0x140fe200078e0202 */
[----:B------:R-:W-:Y:S01]  /*0b70*/  IADD3 R11, PT, PT, R17, 0x4, RZ ;  /* 0x00000004110b7810 */ /* 0x000fe20007ffe0ff */
[----:B0-----:R-:W0:Y:S04]  /*0b80*/  LDS R27, [R9] ;  /* 0x00000000091b7984 */ /* 0x001e280000000800 */
[----:B------:R-:W0:Y:S04]  /*0b90*/  LDG.E R20, desc[UR6][R12.64+-0x8] ;  /* 0xfffff8060c147981 */ /* 0x000e28000c1e1900 */
[----:B------:R-:W2:Y:S04]  /*0ba0*/  LDG.E R25, desc[UR6][R12.64+-0x4] ;  /* 0xfffffc060c197981 */ /* 0x000ea8000c1e1900 */
[----:B------:R-:W3:Y:S04]  /*0bb0*/  LDG.E R22, desc[UR6][R12.64] ;  /* 0x000000060c167981 */ /* 0x000ee8000c1e1900 */
[----:B------:R1:W4:Y:S01]  /*0bc0*/  LDG.E R24, desc[UR6][R12.64+0x4] ;  /* 0x000004060c187981 */ /* 0x000322000c1e1900 */
[----:B------:R-:W-:-:S05]  /*0bd0*/  IMAD.WIDE R10, R11, 0x4, R2 ;  /* 0x000000040b0a7825 */ /* 0x000fca00078e0202 */
[----:B------:R-:W5:Y:S04]  /*0be0*/  LDG.E R23, desc[UR6][R10.64+-0x8] ;  /* 0xfffff8060a177981 */ /* 0x000f68000c1e1900 */
[----:B------:R-:W5:Y:S01]  /*0bf0*/  LDG.E R21, desc[UR6][R10.64+-0x4] ;  /* 0xfffffc060a157981 */ /* 0x000f62000c1e1900 */
[----:B-1----:R-:W-:-:S05]  /*0c00*/  IADD3 R13, PT, PT, R17, 0x8, RZ ;  /* 0x00000008110d7810 */ /* 0x002fca0007ffe0ff */
[----:B------:R-:W-:-:S04]  /*0c10*/  IMAD.WIDE R12, R13, 0x4, R2 ;  /* 0x000000040d0c7825 */ /* 0x000fc800078e0202 */
[----:B0-----:R-:W-:Y:S02]  /*0c20*/  FADD R26, R20, -R27 ;  /* 0x8000001b141a7221 */ /* 0x001fe40000000000 */
[----:B------:R-:W5:Y:S02]  /*0c30*/  LDG.E R20, desc[UR6][R10.64] ;  /* 0x000000060a147981 */ /* 0x000f64000c1e1900 */
[----:B------:R-:W-:-:S05]  /*0c40*/  FFMA R19, R26, R26, R19 ;  /* 0x0000001a1a137223 */ /* 0x000fca0000000013 */
[----:B------:R-:W-:Y:S04]  /*0c50*/  STS [R6], R19 ;  /* 0x0000001306007388 */ /* 0x000fe80000000800 */
[----:B------:R-:W2:Y:S02]  /*0c60*/  LDS R26, [R9] ;  /* 0x00000000091a7984 */ /* 0x000ea40000000800 */
[----:B--2---:R-:W-:Y:S02]  /*0c70*/  FADD R26, R25, -R26 ;  /* 0x8000001a191a7221 */ /* 0x004fe40000000000 */
[----:B------:R0:W2:Y:S02]  /*0c80*/  LDG.E R25, desc[UR6][R10.64+0x4] ;  /* 0x000004060a197981 */ /* 0x0000a4000c1e1900 */
[----:B------:R-:W-:-:S05]  /*0c90*/  FFMA R27, R26, R26, R19 ;  /* 0x0000001a1a1b7223 */ /* 0x000fca0000000013 */
[----:B------:R-:W-:Y:S04]  /*0ca0*/  STS [R6], R27 ;  /* 0x0000001b06007388 */ /* 0x000fe80000000800 */
[----:B------:R-:W3:Y:S02]  /*0cb0*/  LDS R29, [R9] ;  /* 0x00000000091d7984 */ /* 0x000ee40000000800 */
[----:B---3--:R-:W-:Y:S02]  /*0cc0*/  FADD R26, R22, -R29 ;  /* 0x8000001d161a7221 */ /* 0x008fe40000000000 */
[----:B------:R-:W3:Y:S02]  /*0cd0*/  LDG.E R22, desc[UR6][R12.64+-0x8] ;  /* 0xfffff8060c167981 */ /* 0x000ee4000c1e1900 */
[----:B------:R-:W-:-:S05]  /*0ce0*/  FFMA R29, R26, R26, R27 ;  /* 0x0000001a1a1d7223 */ /* 0x000fca000000001b */
[----:B------:R-:W-:Y:S04]  /*0cf0*/  STS [R6], R29 ;  /* 0x0000001d06007388 */ /* 0x000fe80000000800 */
[----:B------:R-:W4:Y:S02]  /*0d00*/  LDS R19, [R9] ;  /* 0x0000000009137984 */ /* 0x000f240000000800 */
[----:B----4-:R-:W-:Y:S02]  /*0d10*/  FADD R24, R24, -R19 ;  /* 0x8000001318187221 */ /* 0x010fe40000000000 */
[----:B------:R-:W4:Y:S02]  /*0d20*/  LDG.E R19, desc[UR6][R12.64+-0x4] ;  /* 0xfffffc060c137981 */ /* 0x000f24000c1e1900 */
[----:B0-----:R-:W-:-:S05]  /*0d30*/  FFMA R11, R24, R24, R29 ;  /* 0x00000018180b7223 */ /* 0x001fca000000001d */
[----:B------:R-:W-:Y:S04]  /*0d40*/  STS [R6], R11 ;  /* 0x0000000b06007388 */ /* 0x000fe80000000800 */
[----:B------:R-:W5:Y:S02]  /*0d50*/  LDS R10, [R9] ;  /* 0x00000000090a7984 */ /* 0x000f640000000800 */
[----:B-----5:R-:W-:Y:S02]  /*0d60*/  FADD R10, R23, -R10 ;  /* 0x8000000a170a7221 */ /* 0x020fe40000000000 */
[----:B------:R-:W5:Y:S02]  /*0d70*/  LDG.E R23, desc[UR6][R12.64] ;  /* 0x000000060c177981 */ /* 0x000f64000c1e1900 */
[----:B------:R-:W-:-:S05]  /*0d80*/  FFMA R27, R10, R10, R11 ;  /* 0x0000000a0a1b7223 */ /* 0x000fca000000000b */
[----:B------:R-:W-:Y:S04]  /*0d90*/  STS [R6], R27 ;  /* 0x0000001b06007388 */ /* 0x000fe80000000800 */
[----:B------:R-:W0:Y:S02]  /*0da0*/  LDS R10, [R9] ;  /* 0x00000000090a7984 */ /* 0x000e240000000800 */
[----:B0-----:R-:W-:Y:S02]  /*0db0*/  FADD R10, R21, -R10 ;  /* 0x8000000a150a7221 */ /* 0x001fe40000000000 */
[----:B------:R0:W5:Y:S01]  /*0dc0*/  LDG.E R21, desc[UR6][R12.64+0x4] ;  /* 0x000004060c157981 */ /* 0x000162000c1e1900 */
[----:B------:R-:W-:Y:S01]  /*0dd0*/  IADD3 R11, PT, PT, R17, 0xc, RZ ;  /* 0x0000000c110b7810 */ /* 0x000fe20007ffe0ff */
[----:B------:R-:W-:-:S04]  /*0de0*/  FFMA R29, R10, R10, R27 ;  /* 0x0000000a0a1d7223 */ /* 0x000fc8000000001b */
[----:B------:R-:W-:Y:S01]  /*0df0*/  IMAD.WIDE R10, R11, 0x4, R2 ;  /* 0x000000040b0a7825 */ /* 0x000fe200078e0202 */
[----:B------:R-:W-:Y:S04]  /*0e00*/  STS [R6], R29 ;  /* 0x0000001d06007388 */ /* 0x000fe80000000800 */
[----:B------:R-:W1:Y:S04]  /*0e10*/  LDS R24, [R9] ;  /* 0x0000000009187984 */ /* 0x000e680000000800 */
[----:B------:R-:W5:Y:S01]  /*0e20*/  LDG.E R12, desc[UR6][R10.64+-0x4] ;  /* 0xfffffc060a0c7981 */ /* 0x000f62000c1e1900 */
[----:B-1----:R-:W-:-:S03]  /*0e30*/  FADD R24, R20, -R24 ;  /* 0x8000001814187221 */ /* 0x002fc60000000000 */
[----:B------:R-:W5:Y:S01]  /*0e40*/  LDG.E R20, desc[UR6][R10.64+-0x8] ;  /* 0xfffff8060a147981 */ /* 0x000f62000c1e1900 */
[----:B------:R-:W-:-:S05]  /*0e50*/  FFMA R27, R24, R24, R29 ;  /* 0x00000018181b7223 */ /* 0x000fca000000001d */
[----:B------:R-:W-:Y:S04]  /*0e60*/  STS [R6], R27 ;  /* 0x0000001b06007388 */ /* 0x000fe80000000800 */
[----:B------:R-:W2:Y:S02]  /*0e70*/  LDS R24, [R9] ;  /* 0x0000000009187984 */ /* 0x000ea40000000800 */
[----:B--2---:R-:W-:-:S04]  /*0e80*/  FADD R24, R25, -R24 ;  /* 0x8000001819187221 */ /* 0x004fc80000000000 */
[----:B------:R-:W-:-:S05]  /*0e90*/  FFMA R25, R24, R24, R27 ;  /* 0x0000001818197223 */ /* 0x000fca000000001b */
[----:B------:R-:W-:Y:S04]  /*0ea0*/  STS [R6], R25 ;  /* 0x0000001906007388 */ /* 0x000fe80000000800 */
[----:B0-----:R-:W3:Y:S02]  /*0eb0*/  LDS R13, [R9] ;  /* 0x00000000090d7984 */ /* 0x001ee40000000800 */
[----:B---3--:R-:W-:Y:S02]  /*0ec0*/  FADD R22, R22, -R13 ;  /* 0x8000000d16167221 */ /* 0x008fe40000000000 */
[----:B------:R-:W2:Y:S02]  /*0ed0*/  LDG.E R13, desc[UR6][R10.64] ;  /* 0x000000060a0d7981 */ /* 0x000ea4000c1e1900 */
[----:B------:R-:W-:-:S02]  /*0ee0*/  FFMA R29, R22, R22, R25 ;  /* 0x00000016161d7223 */ /* 0x000fc40000000019 */
[----:B------:R0:W3:Y:S04]  /*0ef0*/  LDG.E R22, desc[UR6][R10.64+0x4] ;  /* 0x000004060a167981 */ /* 0x0000e8000c1e1900 */
[----:B------:R-:W-:Y:S04]  /*0f00*/  STS [R6], R29 ;  /* 0x0000001d06007388 */ /* 0x000fe80000000800 */
[----:B------:R-:W4:Y:S02]  /*0f10*/  LDS R24, [R9] ;  /* 0x0000000009187984 */ /* 0x000f240000000800 */
[----:B----4-:R-:W-:-:S04]  /*0f20*/  FADD R24, R19, -R24 ;  /* 0x8000001813187221 */ /* 0x010fc80000000000 */
[----:B------:R-:W-:-:S05]  /*0f30*/  FFMA R19, R24, R24, R29 ;  /* 0x0000001818137223 */ /* 0x000fca000000001d */
[----:B------:R-:W-:Y:S04]  /*0f40*/  STS [R6], R19 ;  /* 0x0000001306007388 */ /* 0x000fe80000000800 */
[----:B------:R-:W5:Y:S02]  /*0f50*/  LDS R24, [R9] ;  /* 0x0000000009187984 */ /* 0x000f640000000800 */
[----:B-----5:R-:W-:-:S04]  /*0f60*/  FADD R24, R23, -R24 ;  /* 0x8000001817187221 */ /* 0x020fc80000000000 */
[----:B------:R-:W-:-:S05]  /*0f70*/  FFMA R23, R24, R24, R19 ;  /* 0x0000001818177223 */ /* 0x000fca0000000013 */
[----:B------:R-:W-:Y:S04]  /*0f80*/  STS [R6], R23 ;  /* 0x0000001706007388 */ /* 0x000fe80000000800 */
[----:B------:R-:W1:Y:S02]  /*0f90*/  LDS R24, [R9] ;  /* 0x0000000009187984 */ /* 0x000e640000000800 */
[----:B-1----:R-:W-:-:S04]  /*0fa0*/  FADD R24, R21, -R24 ;  /* 0x8000001815187221 */ /* 0x002fc80000000000 */
[----:B------:R-:W-:-:S05]  /*0fb0*/  FFMA R21, R24, R24, R23 ;  /* 0x0000001818157223 */ /* 0x000fca0000000017 */
[----:B------:R-:W-:Y:S04]  /*0fc0*/  STS [R6], R21 ;  /* 0x0000001506007388 */ /* 0x000fe80000000800 */
[----:B0-----:R-:W0:Y:S02]  /*0fd0*/  LDS R11, [R9] ;  /* 0x00000000090b7984 */ /* 0x001e240000000800 */
[----:B0-----:R-:W-:-:S04]  /*0fe0*/  FADD R20, R20, -R11 ;  /* 0x8000000b14147221 */ /* 0x001fc80000000000 */
[----:B------:R-:W-:-:S05]  /*0ff0*/  FFMA R11, R20, R20, R21 ;  /* 0x00000014140b7223 */ /* 0x000fca0000000015 */
[----:B------:R-:W-:Y:S04]  /*1000*/  STS [R6], R11 ;  /* 0x0000000b06007388 */ /* 0x000fe80000000800 */
[----:B------:R-:W0:Y:S02]  /*1010*/  LDS R19, [R9] ;  /* 0x0000000009137984 */ /* 0x000e240000000800 */
[----:B0-----:R-:W-:-:S04]  /*1020*/  FADD R12, R12, -R19 ;  /* 0x800000130c0c7221 */ /* 0x001fc80000000000 */
[----:B------:R-:W-:-:S05]  /*1030*/  FFMA R23, R12, R12, R11 ;  /* 0x0000000c0c177223 */ /* 0x000fca000000000b */
[----:B------:R-:W-:Y:S04]  /*1040*/  STS [R6], R23 ;  /* 0x0000001706007388 */ /* 0x000fe80000000800 */
[----:B------:R-:W2:Y:S02]  /*1050*/  LDS R10, [R9] ;  /* 0x00000000090a7984 */ /* 0x000ea40000000800 */
[----:B--2---:R-:W-:-:S04]  /*1060*/  FADD R10, R13, -R10 ;  /* 0x8000000a0d0a7221 */ /* 0x004fc80000000000 */
[----:B------:R-:W-:-:S05]  /*1070*/  FFMA R13, R10, R10, R23 ;  /* 0x0000000a0a0d7223 */ /* 0x000fca0000000017 */
[----:B------:R-:W-:Y:S04]  /*1080*/  STS [R6], R13 ;  /* 0x0000000d06007388 */ /* 0x000fe80000000800 */
[----:B------:R-:W3:Y:S01]  /*1090*/  LDS R19, [R9] ;  /* 0x0000000009137984 */ /* 0x000ee20000000800 */
[----:B------:R-:W-:-:S05]  /*10a0*/  VIADD R14, R14, 0x10 ;  /* 0x000000100e0e7836 */ /* 0x000fca0000000000 */
[----:B------:R-:W-:Y:S02]  /*10b0*/  ISETP.GE.AND P1, PT, R14, -0xc, PT ;  /* 0xfffffff40e00780c */ /* 0x000fe40003f26270 */
[----:B------:R-:W-:Y:S01]  /*10c0*/  IADD3 R17, PT, PT, R17, 0x10, RZ ;  /* 0x0000001011117810 */ /* 0x000fe20007ffe0ff */
[----:B---3--:R-:W-:-:S04]  /*10d0*/  FADD R22, R22, -R19 ;  /* 0x8000001316167221 */ /* 0x008fc80000000000 */
[----:B------:R-:W-:-:S05]  /*10e0*/  FFMA R19, R22, R22, R13 ;  /* 0x0000001616137223 */ /* 0x000fca000000000d */
[----:B------:R0:W-:Y:S01]  /*10f0*/  STS [R6], R19 ;  /* 0x0000001306007388 */ /* 0x0001e20000000800 */
[----:B------:R-:W-:Y:S05]  /*1100*/  @!P1 BRA `(.L_x_17) ;  /* 0xfffffff800949947 */ /* 0x000fea000383ffff */
.L_x_16:
[----:B------:R-:W-:-:S04]  /*1110*/  IADD3 R10, PT, PT, -R14, RZ, RZ ;  /* 0x000000ff0e0a7210 */ /* 0x000fc80007ffe1ff */
[----:B------:R-:W-:-:S13]  /*1120*/  ISETP.GT.AND P1, PT, R10, 0x4, PT ;  /* 0x000000040a00780c */ /* 0x000fda0003f24270 */
[----:B------:R-:W-:Y:S05]  /*1130*/  @!P1 BRA `(.L_x_18) ;  /* 0x0000000000b89947 */ /* 0x000fea0003800000 */
[C-C-:B------:R-:W-:Y:S01]  /*1140*/  IMAD.WIDE R10, R17.reuse, 0x4, R2.reuse ;  /* 0x00000004110a7825 */ /* 0x140fe200078e0202 */
[----:B------:R-:W-:Y:S01]  /*1150*/  IADD3 R13, PT, PT, R17, 0x4, RZ ;  /* 0x00000004110d7810 */ /* 0x000fe20007ffe0ff */
[----:B------:R-:W1:Y:S04]  /*1160*/  LDS R26, [R9] ;  /* 0x00000000091a7984 */ /* 0x000e680000000800 */
[----:B------:R-:W1:Y:S04]  /*1170*/  LDG.E R25, desc[UR6][R10.64+-0x8] ;  /* 0xfffff8060a197981 */ /* 0x000e68000c1e1900 */
[----:B------:R-:W2:Y:S04]  /*1180*/  LDG.E R21, desc[UR6][R10.64+-0x4] ;  /* 0xfffffc060a157981 */ /* 0x000ea8000c1e1900 */
[----:B------:R-:W3:Y:S04]  /*1190*/  LDG.E R20, desc[UR6][R10.64] ;  /* 0x000000060a147981 */ /* 0x000ee8000c1e1900 */
[----:B------:R4:W5:Y:S01]  /*11a0*/  LDG.E R24, desc[UR6][R10.64+0x4] ;  /* 0x000004060a187981 */ /* 0x000962000c1e1900 */
[----:B------:R-:W-:-:S05]  /*11b0*/  IMAD.WIDE R12, R13, 0x4, R2 ;  /* 0x000000040d0c7825 */ /* 0x000fca00078e0202 */
[----:B------:R-:W5:Y:S04]  /*11c0*/  LDG.E R23, desc[UR6][R12.64+-0x8] ;  /* 0xfffff8060c177981 */ /* 0x000f68000c1e1900 */
[----:B------:R-:W5:Y:S04]  /*11d0*/  LDG.E R22, desc[UR6][R12.64+-0x4] ;  /* 0xfffffc060c167981 */ /* 0x000f68000c1e1900 */
[----:B------:R-:W5:Y:S01]  /*11e0*/  LDG.E R10, desc[UR6][R12.64+0x4] ;  /* 0x000004060c0a7981 */ /* 0x000f62000c1e1900 */
[----:B-1----:R-:W-:-:S03]  /*11f0*/  FADD R26, R25, -R26 ;  /* 0x8000001a191a7221 */ /* 0x002fc60000000000 */
[----:B------:R1:W5:Y:S01]  /*1200*/  LDG.E R25, desc[UR6][R12.64] ;  /* 0x000000060c197981 */ /* 0x000362000c1e1900 */
[----:B0-----:R-:W-:-:S05]  /*1210*/  FFMA R19, R26, R26, R19 ;  /* 0x0000001a1a137223 */ /* 0x001fca0000000013 */
[----:B------:R-:W-:Y:S04]  /*1220*/  STS [R6], R19 ;  /* 0x0000001306007388 */ /* 0x000fe80000000800 */
[----:B------:R-:W2:Y:S02]  /*1230*/  LDS R26, [R9] ;  /* 0x00000000091a7984 */ /* 0x000ea40000000800 */
[----:B--2---:R-:W-:-:S04]  /*1240*/  FADD R26, R21, -R26 ;  /* 0x8000001a151a7221 */ /* 0x004fc80000000000 */
[----:B----4-:R-:W-:-:S05]  /*1250*/  FFMA R11, R26, R26, R19 ;  /* 0x0000001a1a0b7223 */ /* 0x010fca0000000013 */
[----:B------:R-:W-:Y:S04]  /*1260*/  STS [R6], R11 ;  /* 0x0000000b06007388 */ /* 0x000fe80000000800 */
[----:B------:R-:W3:Y:S02]  /*1270*/  LDS R21, [R9] ;  /* 0x0000000009157984 */ /* 0x000ee40000000800 */
[----:B---3--:R-:W-:-:S04]  /*1280*/  FADD R20, R20, -R21 ;  /* 0x8000001514147221 */ /* 0x008fc80000000000 */
[----:B------:R-:W-:-:S05]  /*1290*/  FFMA R21, R20, R20, R11 ;  /* 0x0000001414157223 */ /* 0x000fca000000000b */
[----:B------:R-:W-:Y:S04]  /*12a0*/  STS [R6], R21 ;  /* 0x0000001506007388 */ /* 0x000fe80000000800 */
[----:B------:R-:W5:Y:S02]  /*12b0*/  LDS R27, [R9] ;  /* 0x00000000091b7984 */ /* 0x000f640000000800 */
[----:B-----5:R-:W-:-:S04]  /*12c0*/  FADD R24, R24, -R27 ;  /* 0x8000001b18187221 */ /* 0x020fc80000000000 */
[----:B------:R-:W-:-:S05]  /*12d0*/  FFMA R19, R24, R24, R21 ;  /* 0x0000001818137223 */ /* 0x000fca0000000015 */
[----:B------:R-:W-:Y:S04]  /*12e0*/  STS [R6], R19 ;  /* 0x0000001306007388 */ /* 0x000fe80000000800 */
[----:B-1----:R-:W0:Y:S02]  /*12f0*/  LDS R12, [R9] ;  /* 0x00000000090c7984 */ /* 0x002e240000000800 */
[----:B0-----:R-:W-:-:S04]  /*1300*/  FADD R12, R23, -R12 ;  /* 0x8000000c170c7221 */ /* 0x001fc80000000000 */
[----:B------:R-:W-:-:S05]  /*1310*/  FFMA R11, R12, R12, R19 ;  /* 0x0000000c0c0b7223 */ /* 0x000fca0000000013 */
[----:B------:R-:W-:Y:S04]  /*1320*/  STS [R6], R11 ;  /* 0x0000000b06007388 */ /* 0x000fe80000000800 */
[----:B------:R-:W0:Y:S02]  /*1330*/  LDS R13, [R9] ;  /* 0x00000000090d7984 */ /* 0x000e240000000800 */
[----:B0-----:R-:W-:-:S04]  /*1340*/  FADD R22, R22, -R13 ;  /* 0x8000000d16167221 */ /* 0x001fc80000000000 */
[----:B------:R-:W-:-:S05]  /*1350*/  FFMA R13, R22, R22, R11 ;  /* 0x00000016160d7223 */ /* 0x000fca000000000b */
[----:B------:R-:W-:Y:S04]  /*1360*/  STS [R6], R13 ;  /* 0x0000000d06007388 */ /* 0x000fe80000000800 */
[----:B------:R-:W0:Y:S02]  /*1370*/  LDS R12, [R9] ;  /* 0x00000000090c7984 */ /* 0x000e240000000800 */
[----:B0-----:R-:W-:-:S04]  /*1380*/  FADD R12, R25, -R12 ;  /* 0x8000000c190c7221 */ /* 0x001fc80000000000 */
[----:B------:R-:W-:-:S05]  /*1390*/  FFMA R21, R12, R12, R13 ;  /* 0x0000000c0c157223 */ /* 0x000fca000000000d */
[----:B------:R-:W-:Y:S04]  /*13a0*/  STS [R6], R21 ;  /* 0x0000001506007388 */ /* 0x000fe80000000800 */
[----:B------:R-:W0:Y:S01]  /*13b0*/  LDS R19, [R9] ;  /* 0x0000000009137984 */ /* 0x000e220000000800 */
[----:B------:R-:W-:Y:S02]  /*13c0*/  PLOP3.LUT P0, PT, PT, PT, PT, 0x8, 0x80 ;  /* 0x000000000080781c */ /* 0x000fe40003f0e170 */
[----:B------:R-:W-:Y:S02]  /*13d0*/  IADD3 R14, PT, PT, R14, 0x8, RZ ;  /* 0x000000080e0e7810 */ /* 0x000fe40007ffe0ff */
[----:B------:R-:W-:Y:S01]  /*13e0*/  IADD3 R17, PT, PT, R17, 0x8, RZ ;  /* 0x0000000811117810 */ /* 0x000fe20007ffe0ff */
[----:B0-----:R-:W-:-:S04]  /*13f0*/  FADD R10, R10, -R19 ;  /* 0x800000130a0a7221 */ /* 0x001fc80000000000 */
[----:B------:R-:W-:-:S05]  /*1400*/  FFMA R19, R10, R10, R21 ;  /* 0x0000000a0a137223 */ /* 0x000fca0000000015 */
[----:B------:R1:W-:Y:S02]  /*1410*/  STS [R6], R19 ;  /* 0x0000001306007388 */ /* 0x0003e40000000800 */
.L_x_18:
[----:B------:R-:W-:-:S13]  /*1420*/  ISETP.NE.OR P0, PT, R14, RZ, P0 ;  /* 0x000000ff0e00720c */ /* 0x000fda0000705670 */
[----:B------:R-:W-:Y:S05]  /*1430*/  @!P0 BRA `(.L_x_14) ;  /* 0x0000000000648947 */ /* 0x000fea0003800000 */
.L_x_15:
[C---:B------:R-:W-:Y:S01]  /*1440*/  IMAD.WIDE R10, R17.reuse, 0x4, R2 ;  /* 0x00000004110a7825 */ /* 0x040fe200078e0202 */
[----:B--2---:R-:W2:Y:S04]  /*1450*/  LDS R13, [R9] ;  /* 0x00000000090d7984 */ /* 0x004ea80000000800 */
[----:B------:R-:W2:Y:S04]  /*1460*/  LDG.E R12, desc[UR6][R10.64+-0x8] ;  /* 0xfffff8060a0c7981 */ /* 0x000ea8000c1e1900 */
[----:B------:R-:W3:Y:S04]  /*1470*/  LDG.E R20, desc[UR6][R10.64+-0x4] ;  /* 0xfffffc060a147981 */ /* 0x000ee8000c1e1900 */
[----:B------:R-:W4:Y:S04]  /*1480*/  LDG.E R21, desc[UR6][R10.64] ;  /* 0x000000060a157981 */ /* 0x000f28000c1e1900 */
[----:B------:R5:W5:Y:S01]  /*1490*/  LDG.E R22, desc[UR6][R10.64+0x4] ;  /* 0x000004060a167981 */ /* 0x000b62000c1e1900 */
[----:B------:R-:W-:Y:S01]  /*14a0*/  VIADD R14, R14, 0x4 ;  /* 0x000000040e0e7836 */ /* 0x000fe20000000000 */
[----:B------:R-:W-:-:S04]  /*14b0*/  IADD3 R17, PT, PT, R17, 0x4, RZ ;  /* 0x0000000411117810 */ /* 0x000fc80007ffe0ff */
[----:B------:R-:W-:Y:S01]  /*14c0*/  ISETP.NE.AND P0, PT, R14, RZ, PT ;  /* 0x000000ff0e00720c */ /* 0x000fe20003f05270 */
[----:B--2---:R-:W-:-:S04]  /*14d0*/  FADD R12, R12, -R13 ;  /* 0x8000000d0c0c7221 */ /* 0x004fc80000000000 */
[----:B01----:R-:W-:-:S05]  /*14e0*/  FFMA R19, R12, R12, R19 ;  /* 0x0000000c0c137223 */ /* 0x003fca0000000013 */
[----:B------:R-:W-:Y:S04]  /*14f0*/  STS [R6], R19 ;  /* 0x0000001306007388 */ /* 0x000fe80000000800 */
[----:B------:R-:W3:Y:S02]  /*1500*/  LDS R13, [R9] ;  /* 0x00000000090d7984 */ /* 0x000ee40000000800 */
[----:B---3--:R-:W-:-:S04]  /*1510*/  FADD R20, R20, -R13 ;  /* 0x8000000d14147221 */ /* 0x008fc80000000000 */
[----:B------:R-:W-:-:S05]  /*1520*/  FFMA R13, R20, R20, R19 ;  /* 0x00000014140d7223 */ /* 0x000fca0000000013 */
[----:B------:R-:W-:Y:S04]  /*1530*/  STS [R6], R13 ;  /* 0x0000000d06007388 */ /* 0x000fe80000000800 */
[----:B------:R-:W4:Y:S02]  /*1540*/  LDS R12, [R9] ;  /* 0x00000000090c7984 */ /* 0x000f240000000800 */
[----:B----4-:R-:W-:-:S04]  /*1550*/  FADD R12, R21, -R12 ;  /* 0x8000000c150c7221 */ /* 0x010fc80000000000 */
[----:B-----5:R-:W-:-:S05]  /*1560*/  FFMA R11, R12, R12, R13 ;  /* 0x0000000c0c0b7223 */ /* 0x020fca000000000d */
[----:B------:R-:W-:Y:S04]  /*1570*/  STS [R6], R11 ;  /* 0x0000000b06007388 */ /* 0x000fe80000000800 */
[----:B------:R-:W0:Y:S02]  /*1580*/  LDS R21, [R9] ;  /* 0x0000000009157984 */ /* 0x000e240000000800 */
[----:B0-----:R-:W-:-:S04]  /*1590*/  FADD R22, R22, -R21 ;  /* 0x8000001516167221 */ /* 0x001fc80000000000 */
[----:B------:R-:W-:-:S05]  /*15a0*/  FFMA R19, R22, R22, R11 ;  /* 0x0000001616137223 */ /* 0x000fca000000000b */
[----:B------:R2:W-:Y:S01]  /*15b0*/  STS [R6], R19 ;  /* 0x0000001306007388 */ /* 0x0005e20000000800 */
[----:B------:R-:W-:Y:S05]  /*15c0*/  @P0 BRA `(.L_x_15) ;  /* 0xfffffffc009c0947 */ /* 0x000fea000383ffff */
.L_x_14:
[----:B------:R-:W-:-:S13]  /*15d0*/  ISETP.NE.AND P0, PT, R16, RZ, PT ;  /* 0x000000ff1000720c */ /* 0x000fda0003f05270 */
[----:B------:R-:W-:Y:S05]  /*15e0*/  @!P0 BRA `(.L_x_13) ;  /* 0x0000000000308947 */ /* 0x000fea0003800000 */
[----:B------:R-:W-:Y:S02]  /*15f0*/  IADD3 R15, PT, PT, R15, R18, RZ ;  /* 0x000000120f0f7210 */ /* 0x000fe40007ffe0ff */
[----:B------:R-:W-:-:S07]  /*1600*/  IADD3 R16, PT, PT, -R16, RZ, RZ ;  /* 0x000000ff10107210 */ /* 0x000fce0007ffe1ff */
.L_x_19:
[C---:B-----5:R-:W-:Y:S01]  /*1610*/  IMAD.WIDE R2, R15.reuse, 0x4, R4 ;  /* 0x000000040f027825 */ /* 0x060fe200078e0204 */
[----:B---3--:R-:W3:Y:S05]  /*1620*/  LDS R11, [R9] ;  /* 0x00000000090b7984 */ /* 0x008eea0000000800 */
[----:B------:R-:W3:Y:S01]  /*1630*/  LDG.E R2, desc[UR6][R2.64] ;  /* 0x0000000602027981 */ /* 0x000ee2000c1e1900 */
[----:B------:R-:W-:Y:S02]  /*1640*/  IADD3 R16, PT, PT, R16, 0x1, RZ ;  /* 0x0000000110107810 */ /* 0x000fe40007ffe0ff */
[----:B------:R-:W-:Y:S02]  /*1650*/  IADD3 R15, PT, PT, R15, 0x1, RZ ;  /* 0x000000010f0f7810 */ /* 0x000fe40007ffe0ff */
[----:B------:R-:W-:Y:S01]  /*1660*/  ISETP.NE.AND P0, PT, R16, RZ, PT ;  /* 0x000000ff1000720c */ /* 0x000fe20003f05270 */
[----:B---3--:R-:W-:-:S04]  /*1670*/  FADD R10, R2, -R11 ;  /* 0x8000000b020a7221 */ /* 0x008fc80000000000 */
[----:B012---:R-:W-:-:S05]  /*1680*/  FFMA R19, R10, R10, R19 ;  /* 0x0000000a0a137223 */ /* 0x007fca0000000013 */
[----:B------:R3:W-:Y:S03]  /*1690*/  STS [R6], R19 ;  /* 0x0000001306007388 */ /* 0x0007e60000000800 */
[----:B------:R-:W-:Y:S05]  /*16a0*/  @P0 BRA `(.L_x_19) ;  /* 0xfffffffc00d80947 */ /* 0x000fea000383ffff */
.L_x_13:
[----:B------:R-:W-:Y:S01]  /*16b0*/  I2FP.F32.S32 R3, R0 ;  /* 0x0000000000037245 */ /* 0x000fe20000201400 */
[----:B------:R-:W-:Y:S03]  /*16c0*/  BSSY.RECONVERGENT B1, `(.L_x_20) ;  /* 0x000000d000017945 */ /* 0x000fe60003800200 */
[----:B------:R-:W4:Y:S08]  /*16d0*/  MUFU.RCP R0, R3 ;  /* 0x0000000300007308 */ /* 0x000f300000001000 */
[----:B------:R-:W0:Y:S01]  /*16e0*/  FCHK P0, R19, R3 ;  /* 0x0000000313007302 */ /* 0x000e220000000000 */
[----:B----45:R-:W-:-:S04]  /*16f0*/  FFMA R5, -R3, R0, 1 ;  /* 0x3f80000003057423 */ /* 0x030fc80000000100 */
[----:B------:R-:W-:-:S04]  /*1700*/  FFMA R0, R0, R5, R0 ;  /* 0x0000000500007223 */ /* 0x000fc80000000000 */
[----:B------:R-:W-:-:S04]  /*1710*/  FFMA R2, R0, R19, RZ ;  /* 0x0000001300027223 */ /* 0x000fc800000000ff */
[----:B------:R-:W-:-:S04]  /*1720*/  FFMA R5, -R3, R2, R19 ;  /* 0x0000000203057223 */ /* 0x000fc80000000113 */
[----:B------:R-:W-:Y:S01]  /*1730*/  FFMA R5, R0, R5, R2 ;  /* 0x0000000500057223 */ /* 0x000fe20000000002 */
[----:B0-----:R-:W-:Y:S06]  /*1740*/  @!P0 BRA `(.L_x_21) ;  /* 0x0000000000108947 */ /* 0x001fec0003800000 */
[----:B------:R-:W-:Y:S01]  /*1750*/  IMAD.MOV.U32 R0, RZ, RZ, R19 ;  /* 0x000000ffff007224 */ /* 0x000fe200078e0013 */
[----:B------:R-:W-:-:S07]  /*1760*/  MOV R2, 0x1780 ;  /* 0x0000178000027802 */ /* 0x000fce0000000f00 */
[----:B-123--:R-:W-:Y:S05]  /*1770*/  CALL.REL.NOINC `($__internal_0_$__cuda_sm3x_div_rn_noftz_f32_slowpath) ;  /* 0x0000000000847944 */ /* 0x00efea0003c00000 */
[----:B------:R-:W-:-:S07]  /*1780*/  MOV R5, R0 ;  /* 0x0000000000057202 */ /* 0x000fce0000000f00 */
.L_x_21:
[----:B------:R-:W-:Y:S05]  /*1790*/  BSYNC.RECONVERGENT B1 ;  /* 0x0000000000017941 */ /* 0x000fea0003800200 */
.L_x_20:
[----:B------:R-:W-:Y:S01]  /*17a0*/  FADD R0, R5, 9.9999997473787516356e-06 ;  /* 0x3727c5ac05007421 */ /* 0x000fe20000000000 */
[----:B------:R0:W-:Y:S04]  /*17b0*/  STS [R6], R5 ;  /* 0x0000000506007388 */ /* 0x0001e80000000800 */
[----:B------:R-:W-:-:S13]  /*17c0*/  FSETP.GEU.AND P0, PT, |R0|, 1.175494350822287508e-38, PT ;  /* 0x008000000000780b */ /* 0x000fda0003f0e200 */
[----:B------:R-:W-:-:S04]  /*17d0*/  @!P0 FMUL R0, R0, 16777216 ;  /* 0x4b80000000008820 */ /* 0x000fc80000400000 */
[----:B------:R-:W4:Y:S02]  /*17e0*/  MUFU.RSQ R3, R0 ;  /* 0x0000000000037308 */ /* 0x000f240000001400 */
[----:B----4-:R-:W-:-:S05]  /*17f0*/  @!P0 FMUL R3, R3, 4096 ;  /* 0x4580000003038820 */ /* 0x010fca0000400000 */
[----:B------:R0:W-:Y:S02]  /*1800*/  STS [R8], R3 ;  /* 0x0000000308007388 */ /* 0x0001e40000000800 */
.L_x_12:
[----:B------:R-:W-:Y:S05]  /*1810*/  BSYNC.RECONVERGENT B0 ;  /* 0x0000000000007941 */ /* 0x000fea0003800200 */
.L_x_11:
[----:B0-----:R-:W0:Y:S08]  /*1820*/  LDC.64 R2, c[0x0][0x380] ;  /* 0x0000e000ff027b82 */ /* 0x001e300000000a00 */
[----:B------:R-:W-:Y:S06]  /*1830*/  BAR.SYNC.DEFER_BLOCKING 0x0 ;  /* 0x0000000000007b1d */ /* 0x000fec0000010000 */
[----:B0-----:R-:W4:Y:S02]  /*1840*/  LDG.E R0, desc[UR6][R2.64+0x8] ;  /* 0x0000080602007981 */ /* 0x001f24000c1e1900 */
[----:B----4-:R-:W-:-:S13]  /*1850*/  ISETP.GE.AND P0, PT, R7, R0, PT ;  /* 0x000000000700720c */ /* 0x010fda0003f06270 */
[----:B------:R-:W-:Y:S05]  /*1860*/  @P0 EXIT ;  /* 0x000000000000094d */ /* 0x000fea0003800000 */
[----:B------:R-:W4:Y:S02]  /*1870*/  LDG.E R0, desc[UR6][R2.64+0xc] ;  /* 0x00000c0602007981 */ /* 0x000f24000c1e1900 */
[----:B----4-:R-:W-:-:S13]  /*1880*/  ISETP.GE.AND P0, PT, R0, 0x1, PT ;  /* 0x000000010000780c */ /* 0x010fda0003f06270 */
[----:B------:R-:W-:Y:S05]  /*1890*/  @!P0 EXIT ;  /* 0x000000000000894d */ /* 0x000fea0003800000 */
[----:B------:R-:W0:Y:S01]  /*18a0*/  LDS R9, [R9] ;  /* 0x0000000009097984 */ /* 0x000e220000000800 */
[----:B------:R-:W-:-:S03]  /*18b0*/  UMOV UR4, URZ ;  /* 0x000000ff00047c82 */ /* 0x000fc60008000000 */
[----:B------:R-:W4:Y:S02]  /*18c0*/  LDS R8, [R8] ;  /* 0x0000000008087984 */ /* 0x000f240000000800 */
.L_x_22:
[----:B------:R-:W5:Y:S01]  /*18d0*/  LDG.E.64 R4, desc[UR6][R2.64] ;  /* 0x0000000602047981 */ /* 0x000f62000c1e1b00 */
[----:B------:R-:W-:-:S04]  /*18e0*/  IMAD R11, R7, R0, UR4 ;  /* 0x00000004070b7e24 */ /* 0x000fc8000f8e0200 */
[----:B-----5:R-:W-:-:S05]  /*18f0*/  IMAD.WIDE R4, R11, 0x4, R4 ;  /* 0x000000040b047825 */ /* 0x020fca00078e0204 */
[----:B------:R-:W0:Y:S02]  /*1900*/  LDG.E R0, desc[UR6][R4.64] ;  /* 0x0000000604007981 */ /* 0x000e24000c1e1900 */
[----:B0-----:R-:W-:-:S04]  /*1910*/  FADD R11, -R9, R0 ;  /* 0x00000000090b7221 */ /* 0x001fc80000000100 */
[----:B----4-:R-:W-:-:S05]  /*1920*/  FMUL R11, R8, R11 ;  /* 0x0000000b080b7220 */ /* 0x010fca0000400000 */
[----:B------:R0:W-:Y:S04]  /*1930*/  STG.E desc[UR6][R4.64], R11 ;  /* 0x0000000b04007986 */ /* 0x0001e8000c101906 */
[----:B------:R-:W4:Y:S01]  /*1940*/  LDG.E R0, desc[UR6][R2.64+0xc] ;  /* 0x00000c0602007981 */ /* 0x000f22000c1e1900 */
[----:B------:R-:W-:-:S06]  /*1950*/  UIADD3 UR4, UPT, UPT, UR4, 0x1, URZ ;  /* 0x0000000104047890 */ /* 0x000fcc000fffe0ff */
[----:B----4-:R-:W-:-:S13]  /*1960*/  ISETP.LE.AND P0, PT, R0, UR4, PT ;  /* 0x0000000400007c0c */ /* 0x010fda000bf03270 */
[----:B0-----:R-:W-:Y:S05]  /*1970*/  @!P0 BRA `(.L_x_22) ;  /* 0xfffffffc00d48947 */ /* 0x001fea000383ffff */
[----:B------:R-:W-:Y:S05]  /*1980*/  EXIT ;  /* 0x000000000000794d */ /* 0x000fea0003800000 */
        .weak           $__internal_0_$__cuda_sm3x_div_rn_noftz_f32_slowpath
        .type           $__internal_0_$__cuda_sm3x_div_rn_noftz_f32_slowpath,@function
        .size           $__internal_0_$__cuda_sm3x_div_rn_noftz_f32_slowpath,(.L_x_35 - $__internal_0_$__cuda_sm3x_div_rn_noftz_f32_slowpath)
$__internal_0_$__cuda_sm3x_div_rn_noftz_f32_slowpath:
[----:B------:R-:W-:Y:S01]  /*1990*/  SHF.R.U32.HI R5, RZ, 0x17, R3 ;  /* 0x00000017ff057819 */ /* 0x000fe20000011603 */
[----:B------:R-:W-:Y:S01]  /*19a0*/  BSSY.RECONVERGENT B2, `(.L_x_23) ;  /* 0x0000062000027945 */ /* 0x000fe20003800200 */
[----:B------:R-:W-:Y:S02]  /*19b0*/  SHF.R.U32.HI R4, RZ, 0x17, R0 ;  /* 0x00000017ff047819 */ /* 0x000fe40000011600 */
[----:B------:R-:W-:Y:S02]  /*19c0*/  LOP3.LUT R5, R5, 0xff, RZ, 0xc0, !PT ;  /* 0x000000ff05057812 */ /* 0x000fe400078ec0ff */
[----:B------:R-:W-:Y:S02]  /*19d0*/  LOP3.LUT R12, R4, 0xff, RZ, 0xc0, !PT ;  /* 0x000000ff040c7812 */ /* 0x000fe400078ec0ff */
[----:B------:R-:W-:Y:S02]  /*19e0*/  IADD3 R11, PT, PT, R5, -0x1, RZ ;  /* 0xffffffff050b7810 */ /* 0x000fe40007ffe0ff */
[----:B------:R-:W-:-:S02]  /*19f0*/  IADD3 R10, PT, PT, R12, -0x1, RZ ;  /* 0xffffffff0c0a7810 */ /* 0x000fc40007ffe0ff */
[----:B------:R-:W-:-:S04]  /*1a00*/  ISETP.GT.U32.AND P0, PT, R11, 0xfd, PT ;  /* 0x000000fd0b00780c */ /* 0x000fc80003f04070 */
[----:B------:R-:W-:-:S13]  /*1a10*/  ISETP.GT.U32.OR P0, PT, R10, 0xfd, P0 ;  /* 0x000000fd0a00780c */ /* 0x000fda0000704470 */
[----:B------:R-:W-:Y:S01]  /*1a20*/  @!P0 MOV R4, RZ ;  /* 0x000000ff00048202 */ /* 0x000fe20000000f00 */
[----:B------:R-:W-:Y:S06]  /*1a30*/  @!P0 BRA `(.L_x_24) ;  /* 0x00000000005c8947 */ /* 0x000fec0003800000 */
[----:B------:R-:W-:Y:S02]  /*1a40*/  FSETP.GTU.FTZ.AND P0, PT, |R0|, +INF , PT ;  /* 0x7f8000000000780b */ /* 0x000fe40003f1c200 */
[----:B------:R-:W-:-:S04]  /*1a50*/  FSETP.GTU.FTZ.AND P1, PT, |R3|, +INF , PT ;  /* 0x7f8000000300780b */ /* 0x000fc80003f3c200 */
[----:B------:R-:W-:-:S13]  /*1a60*/  PLOP3.LUT P0, PT, P0, P1, PT, 0xf8, 0x8f ;  /* 0x00000000008f781c */ /* 0x000fda0000703f70 */
[----:B------:R-:W-:Y:S05]  /*1a70*/  @P0 BRA `(.L_x_25) ;  /* 0x00000004004c0947 */ /* 0x000fea0003800000 */
[----:B------:R-:W-:-:S13]  /*1a80*/  LOP3.LUT P0, RZ, R3, 0x7fffffff, R0, 0xc8, !PT ;  /* 0x7fffffff03ff7812 */ /* 0x000fda000780c800 */
[----:B------:R-:W-:Y:S05]  /*1a90*/  @!P0 BRA `(.L_x_26) ;  /* 0x00000004003c8947 */ /* 0x000fea0003800000 */
[C---:B------:R-:W-:Y:S02]  /*1aa0*/  FSETP.NEU.FTZ.AND P2, PT, |R0|.reuse, +INF , PT ;  /* 0x7f8000000000780b */ /* 0x040fe40003f5d200 */
[----:B------:R-:W-:Y:S02]  /*1ab0*/  FSETP.NEU.FTZ.AND P1, PT, |R3|, +INF , PT ;  /* 0x7f8000000300780b */ /* 0x000fe40003f3d200 */
[----:B------:R-:W-:-:S11]  /*1ac0*/  FSETP.NEU.FTZ.AND P0, PT, |R0|, +INF , PT ;  /* 0x7f8000000000780b */ /* 0x000fd60003f1d200 */
[----:B------:R-:W-:Y:S05]  /*1ad0*/  @!P1 BRA !P2, `(.L_x_26) ;  /* 0x00000004002c9947 */ /* 0x000fea0005000000 */
[----:B------:R-:W-:-:S04]  /*1ae0*/  LOP3.LUT P2, RZ, R0, 0x7fffffff, RZ, 0xc0, !PT ;  /* 0x7fffffff00ff7812 */ /* 0x000fc8000784c0ff */
[----:B------:R-:W-:-:S13]  /*1af0*/  PLOP3.LUT P1, PT, P1, P2, PT, 0x2f, 0xf2 ;  /* 0x0000000000f2781c */ /* 0x000fda0000f24577 */
[----:B------:R-:W-:Y:S05]  /*1b00*/  @P1 BRA `(.L_x_27) ;  /* 0x0000000400181947 */ /* 0x000fea0003800000 */
[----:B------:R-:W-:-:S04]  /*1b10*/  LOP3.LUT P1, RZ, R3, 0x7fffffff, RZ, 0xc0, !PT ;  /* 0x7fffffff03ff7812 */ /* 0x000fc8000782c0ff */
[----:B------:R-:W-:-:S13]  /*1b20*/  PLOP3.LUT P0, PT, P0, P1, PT, 0x2f, 0xf2 ;  /* 0x0000000000f2781c */ /* 0x000fda0000702577 */
[----:B------:R-:W-:Y:S05]  /*1b30*/  @P0 BRA `(.L_x_28) ;  /* 0x0000000400000947 */ /* 0x000fea0003800000 */
[----:B------:R-:W-:Y:S02]  /*1b40*/  ISETP.GE.AND P0, PT, R10, RZ, PT ;  /* 0x000000ff0a00720c */ /* 0x000fe40003f06270 */
[----:B------:R-:W-:-:S11]  /*1b50*/  ISETP.GE.AND P1, PT, R11, RZ, PT ;  /* 0x000000ff0b00720c */ /* 0x000fd60003f26270 */
[----:B------:R-:W-:Y:S01]  /*1b60*/  @P0 MOV R4, RZ ;  /* 0x000000ff00040202 */ /* 0x000fe20000000f00 */
[----:B------:R-:W-:Y:S02]  /*1b70*/  @!P0 IMAD.MOV.U32 R4, RZ, RZ, -0x40 ;  /* 0xffffffc0ff048424 */ /* 0x000fe400078e00ff */
[----:B------:R-:W-:Y:S01]  /*1b80*/  @!P0 FFMA R0, R0, 1.84467440737095516160e+19, RZ ;  /* 0x5f80000000008823 */ /* 0x000fe200000000ff */
[----:B------:R-:W-:Y:S02]  /*1b90*/  @!P1 FFMA R3, R3, 1.84467440737095516160e+19, RZ ;  /* 0x5f80000003039823 */ /* 0x000fe400000000ff */
[----:B------:R-:W-:-:S07]  /*1ba0*/  @!P1 IADD3 R4, PT, PT, R4, 0x40, RZ ;  /* 0x0000004004049810 */ /* 0x000fce0007ffe0ff */
.L_x_24:
[----:B------:R-:W-:Y:S01]  /*1bb0*/  LEA R10, R5, 0xc0800000, 0x17 ;  /* 0xc0800000050a7811 */ /* 0x000fe200078eb8ff */
[----:B------:R-:W-:Y:S03]  /*1bc0*/  BSSY.RECONVERGENT B3, `(.L_x_29) ;  /* 0x0000036000037945 */ /* 0x000fe60003800200 */
[----:B------:R-:W-:Y:S02]  /*1bd0*/  IADD3 R10, PT, PT, -R10, R3, RZ ;  /* 0x000000030a0a7210 */ /* 0x000fe40007ffe1ff */
[----:B------:R-:W-:Y:S02]  /*1be0*/  IADD3 R3, PT, PT, R12, -0x7f, RZ ;  /* 0xffffff810c037810 */ /* 0x000fe40007ffe0ff */
[----:B------:R-:W0:Y:S01]  /*1bf0*/  MUFU.RCP R11, R10 ;  /* 0x0000000a000b7308 */ /* 0x000e220000001000 */
[----:B------:R-:W-:Y:S01]  /*1c00*/  FADD.FTZ R13, -R10, -RZ ;  /* 0x800000ff0a0d7221 */ /* 0x000fe20000010100 */
[C---:B------:R-:W-:Y:S01]  /*1c10*/  IADD3 R5, PT, PT, R3.reuse, 0x7f, -R5 ;  /* 0x0000007f03057810 */ /* 0x040fe20007ffe805 */
[----:B------:R-:W-:-:S03]  /*1c20*/  IMAD R0, R3, -0x800000, R0 ;  /* 0xff80000003007824 */ /* 0x000fc600078e0200 */
[----:B------:R-:W-:Y:S01]  /*1c30*/  IADD3 R5, PT, PT, R5, R4, RZ ;  /* 0x0000000405057210 */ /* 0x000fe20007ffe0ff */
[----:B0-----:R-:W-:-:S04]  /*1c40*/  FFMA R12, R11, R13, 1 ;  /* 0x3f8000000b0c7423 */ /* 0x001fc8000000000d */
[----:B------:R-:W-:-:S04]  /*1c50*/  FFMA R14, R11, R12, R11 ;  /* 0x0000000c0b0e7223 */ /* 0x000fc8000000000b */
[----:B------:R-:W-:-:S04]  /*1c60*/  FFMA R11, R0, R14, RZ ;  /* 0x0000000e000b7223 */ /* 0x000fc800000000ff */
[----:B------:R-:W-:-:S04]  /*1c70*/  FFMA R12, R13, R11, R0 ;  /* 0x0000000b0d0c7223 */ /* 0x000fc80000000000 */
[----:B------:R-:W-:-:S04]  /*1c80*/  FFMA R11, R14, R12, R11 ;  /* 0x0000000c0e0b7223 */ /* 0x000fc8000000000b */
[----:B------:R-:W-:-:S04]  /*1c90*/  FFMA R12, R13, R11, R0 ;  /* 0x0000000b0d0c7223 */ /* 0x000fc80000000000 */
[----:B------:R-:W-:-:S05]  /*1ca0*/  FFMA R0, R14, R12, R11 ;  /* 0x0000000c0e007223 */ /* 0x000fca000000000b */
[----:B------:R-:W-:-:S04]  /*1cb0*/  SHF.R.U32.HI R3, RZ, 0x17, R0 ;  /* 0x00000017ff037819 */ /* 0x000fc80000011600 */
[----:B------:R-:W-:-:S04]  /*1cc0*/  LOP3.LUT R3, R3, 0xff, RZ, 0xc0, !PT ;  /* 0x000000ff03037812 */ /* 0x000fc800078ec0ff */
[----:B------:R-:W-:-:S05]  /*1cd0*/  IADD3 R13, PT, PT, R3, R5, RZ ;  /* 0x00000005030d7210 */ /* 0x000fca0007ffe0ff */
[----:B------:R-:W-:-:S05]  /*1ce0*/  VIADD R3, R13, 0xffffffff ;  /* 0xffffffff0d037836 */ /* 0x000fca0000000000 */
[----:B------:R-:W-:-:S13]  /*1cf0*/  ISETP.GE.U32.AND P0, PT, R3, 0xfe, PT ;  /* 0x000000fe0300780c */ /* 0x000fda0003f06070 */
[----:B------:R-:W-:Y:S05]  /*1d00*/  @!P0 BRA `(.L_x_30) ;  /* 0x0000000000808947 */ /* 0x000fea0003800000 */
[----:B------:R-:W-:-:S13]  /*1d10*/  ISETP.GT.AND P0, PT, R13, 0xfe, PT ;  /* 0x000000fe0d00780c */ /* 0x000fda0003f04270 */
[----:B------:R-:W-:Y:S05]  /*1d20*/  @P0 BRA `(.L_x_31) ;  /* 0x00000000006c0947 */ /* 0x000fea0003800000 */
[----:B------:R-:W-:-:S13]  /*1d30*/  ISETP.GE.AND P0, PT, R13, 0x1, PT ;  /* 0x000000010d00780c */ /* 0x000fda0003f06270 */
[----:B------:R-:W-:Y:S05]  /*1d40*/  @P0 BRA `(.L_x_32) ;  /* 0x0000000000740947 */ /* 0x000fea0003800000 */
[----:B------:R-:W-:Y:S02]  /*1d50*/  ISETP.GE.AND P0, PT, R13, -0x18, PT ;  /* 0xffffffe80d00780c */ /* 0x000fe40003f06270 */
[----:B------:R-:W-:-:S11]  /*1d60*/  LOP3.LUT R0, R0, 0x80000000, RZ, 0xc0, !PT ;  /* 0x8000000000007812 */ /* 0x000fd600078ec0ff */
[----:B------:R-:W-:Y:S05]  /*1d70*/  @!P0 BRA `(.L_x_32) ;  /* 0x0000000000688947 */ /* 0x000fea0003800000 */
[CCC-:B------:R-:W-:Y:S01]  /*1d80*/  FFMA.RZ R3, R14.reuse, R12.reuse, R11.reuse ;  /* 0x0000000c0e037223 */ /* 0x1c0fe2000000c00b */
[C---:B------:R-:W-:Y:S01]  /*1d90*/  IADD3 R10, PT, PT, R13.reuse, 0x20, RZ ;  /* 0x000000200d0a7810 */ /* 0x040fe20007ffe0ff */
[CCC-:B------:R-:W-:Y:S01]  /*1da0*/  FFMA.RM R4, R14.reuse, R12.reuse, R11.reuse ;  /* 0x0000000c0e047223 */ /* 0x1c0fe2000000400b */
[----:B------:R-:W-:Y:S02]  /*1db0*/  ISETP.NE.AND P2, PT, R13, RZ, PT ;  /* 0x000000ff0d00720c */ /* 0x000fe40003f45270 */
[----:B------:R-:W-:Y:S01]  /*1dc0*/  LOP3.LUT R5, R3, 0x7fffff, RZ, 0xc0, !PT ;  /* 0x007fffff03057812 */ /* 0x000fe200078ec0ff */
[----:B------:R-:W-:Y:S01]  /*1dd0*/  FFMA.RP R3, R14, R12, R11 ;  /* 0x0000000c0e037223 */ /* 0x000fe2000000800b */
[----:B------:R-:W-:Y:S02]  /*1de0*/  ISETP.NE.AND P1, PT, R13, RZ, PT ;  /* 0x000000ff0d00720c */ /* 0x000fe40003f25270 */
[----:B------:R-:W-:Y:S02]  /*1df0*/  LOP3.LUT R5, R5, 0x800000, RZ, 0xfc, !PT ;  /* 0x0080000005057812 */ /* 0x000fe400078efcff */
[----:B------:R-:W-:-:S02]  /*1e00*/  IADD3 R11, PT, PT, -R13, RZ, RZ ;  /* 0x000000ff0d0b7210 */ /* 0x000fc40007ffe1ff */
[----:B------:R-:W-:Y:S02]  /*1e10*/  SHF.L.U32 R10, R5, R10, RZ ;  /* 0x0000000a050a7219 */ /* 0x000fe400000006ff */
[----:B------:R-:W-:Y:S02]  /*1e20*/  FSETP.NEU.FTZ.AND P0, PT, R3, R4, PT ;  /* 0x000000040300720b */ /* 0x000fe40003f1d000 */
[----:B------:R-:W-:Y:S02]  /*1e30*/  SEL R4, R11, RZ, P2 ;  /* 0x000000ff0b047207 */ /* 0x000fe40001000000 */
[----:B------:R-:W-:Y:S02]  /*1e40*/  ISETP.NE.AND P1, PT, R10, RZ, P1 ;  /* 0x000000ff0a00720c */ /* 0x000fe40000f25270 */
[----:B------:R-:W-:Y:S02]  /*1e50*/  SHF.R.U32.HI R4, RZ, R4, R5 ;  /* 0x00000004ff047219 */ /* 0x000fe40000011605 */
[----:B------:R-:W-:-:S02]  /*1e60*/  PLOP3.LUT P0, PT, P0, P1, PT, 0xf8, 0x8f ;  /* 0x00000000008f781c */ /* 0x000fc40000703f70 */
[----:B------:R-:W-:Y:S02]  /*1e70*/  SHF.R.U32.HI R10, RZ, 0x1, R4 ;  /* 0x00000001ff0a7819 */ /* 0x000fe40000011604 */
[----:B------:R-:W-:-:S04]  /*1e80*/  SEL R3, RZ, 0x1, !P0 ;  /* 0x00000001ff037807 */ /* 0x000fc80004000000 */
[----:B------:R-:W-:-:S04]  /*1e90*/  LOP3.LUT R3, R3, 0x1, R10, 0xf8, !PT ;  /* 0x0000000103037812 */ /* 0x000fc800078ef80a */
[----:B------:R-:W-:-:S04]  /*1ea0*/  LOP3.LUT R3, R3, R4, RZ, 0xc0, !PT ;  /* 0x0000000403037212 */ /* 0x000fc800078ec0ff */
[----:B------:R-:W-:-:S04]  /*1eb0*/  IADD3 R3, PT, PT, R10, R3, RZ ;  /* 0x000000030a037210 */ /* 0x000fc80007ffe0ff */
[----:B------:R-:W-:Y:S01]  /*1ec0*/  LOP3.LUT R0, R3, R0, RZ, 0xfc, !PT ;  /* 0x0000000003007212 */ /* 0x000fe200078efcff */
[----:B------:R-:W-:Y:S06]  /*1ed0*/  BRA `(.L_x_32) ;  /* 0x0000000000107947 */ /* 0x000fec0003800000 */
.L_x_31:
[----:B------:R-:W-:-:S04]  /*1ee0*/  LOP3.LUT R0, R0, 0x80000000, RZ, 0xc0, !PT ;  /* 0x8000000000007812 */ /* 0x000fc800078ec0ff */
[----:B------:R-:W-:Y:S01]  /*1ef0*/  LOP3.LUT R0, R0, 0x7f800000, RZ, 0xfc, !PT ;  /* 0x7f80000000007812 */ /* 0x000fe200078efcff */
[----:B------:R-:W-:Y:S06]  /*1f00*/  BRA `(.L_x_32) ;  /* 0x0000000000047947 */ /* 0x000fec0003800000 */
.L_x_30:
[----:B------:R-:W-:-:S07]  /*1f10*/  LEA R0, R5, R0, 0x17 ;  /* 0x0000000005007211 */ /* 0x000fce00078eb8ff */
.L_x_32:
[----:B------:R-:W-:Y:S05]  /*1f20*/  BSYNC.RECONVERGENT B3 ;  /* 0x0000000000037941 */ /* 0x000fea0003800200 */
.L_x_29:
[----:B------:R-:W-:Y:S05]  /*1f30*/  BRA `(.L_x_33) ;  /* 0x0000000000207947 */ /* 0x000fea0003800000 */
.L_x_28:
[----:B------:R-:W-:-:S04]  /*1f40*/  LOP3.LUT R0, R3, 0x80000000, R0, 0x48, !PT ;  /* 0x8000000003007812 */ /* 0x000fc800078e4800 */
[----:B------:R-:W-:Y:S01]  /*1f50*/  LOP3.LUT R0, R0, 0x7f800000, RZ, 0xfc, !PT ;  /* 0x7f80000000007812 */ /* 0x000fe200078efcff */
[----:B------:R-:W-:Y:S06]  /*1f60*/  BRA `(.L_x_33) ;  /* 0x0000000000147947 */ /* 0x000fec0003800000 */
.L_x_27:
[----:B------:R-:W-:Y:S01]  /*1f70*/  LOP3.LUT R0, R3, 0x80000000, R0, 0x48, !PT ;  /* 0x8000000003007812 */ /* 0x000fe200078e4800 */
[----:B------:R-:W-:Y:S06]  /*1f80*/  BRA `(.L_x_33) ;  /* 0x00000000000c7947 */ /* 0x000fec0003800000 */
.L_x_26:
[----:B------:R-:W0:Y:S01]  /*1f90*/  MUFU.RSQ R0, -QNAN ;  /* 0xffc0000000007908 */ /* 0x000e220000001400 */
[----:B------:R-:W-:Y:S05]  /*1fa0*/  BRA `(.L_x_33) ;  /* 0x0000000000047947 */ /* 0x000fea0003800000 */
.L_x_25:
[----:B------:R-:W-:-:S07]  /*1fb0*/  FADD.FTZ R0, R0, R3 ;  /* 0x0000000300007221 */ /* 0x000fce0000010000 */
.L_x_33:
[----:B------:R-:W-:Y:S05]  /*1fc0*/  BSYNC.RECONVERGENT B2 ;  /* 0x0000000000027941 */ /* 0x000fea0003800200 */
.L_x_23:
[----:B------:R-:W-:-:S04]  /*1fd0*/  HFMA2 R3, -RZ, RZ, 0, 0 ;  /* 0x00000000ff037431 */ /* 0x000fc800000001ff */
[----:B0-----:R-:W-:Y:S05]  /*1fe0*/  RET.REL.NODEC R2 `(_Z9layerNormP6Tensor) ;  /* 0xffffffe002047950 */ /* 0x001fea0003c3ffff */
.L_x_34:
[----:B------:R-:W-:-:S00]  /*1ff0*/  BRA `(.L_x_34) ;  /* 0xfffffffc00fc7947 */ /* 0x000fc0000383ffff */
[----:B------:R-:W-:-:S00]  /*2000*/  NOP ;  /* 0x0000000000007918 */ /* 0x000fc00000000000 */
[----:B------:R-:W-:-:S00]  /*2010*/  NOP ;  /* 0x0000000000007918 */ /* 0x000fc00000000000 */
[----:B------:R-:W-:-:S00]  /*2020*/  NOP ;  /* 0x0000000000007918 */ /* 0x000fc00000000000 */
[----:B------:R-:W-:-:S00]  /*2030*/  NOP ;  /* 0x0000000000007918 */ /* 0x000fc00000000000 */
[----:B------:R-:W-:-:S00]  /*2040*/  NOP ;  /* 0x0000000000007918 */ /* 0x000fc00000000000 */
[----:B------:R-:W-:-:S00]  /*2050*/  NOP ;  /* 0x0000000000007918 */ /* 0x000fc00000000000 */
[----:B------:R-:W-:-:S00]  /*2060*/  NOP ;  /* 0x0000000000007918 */ /* 0x000fc00000000000 */
[----:B------:R-:W-:-:S00]  /*2070*/  NOP ;  /* 0x0000000000007918 */ /* 0x000fc00000000000 */
.L_x_35:


//--------------------- .nv.shared._Z9layerNormP6Tensor --------------------------
	.section	.nv.shared._Z9layerNormP6Tensor,"aw",@nobits
	.sectionflags	@""
	.align	16
	.zero		1024


//--------------------- .nv.shared.reserved.0     --------------------------
	.section	.nv.shared.reserved.0,"aw",@nobits
	.weak		__nv_reservedSMEM_offset_0_alias
	.size		__nv_reservedSMEM_offset_0_alias, 0, 64
	.other		__nv_reservedSMEM_offset_0_alias,@"STO_CUDA_RESERVED_SHARED STV_DEFAULT"
__nv_reservedSMEM_offset_0_alias:
	.zero		0
	.zero		64


//--------------------- .nv.constant0._Z9layerNormP6Tensor --------------------------
	.section	.nv.constant0._Z9layerNormP6Tensor,"a",@progbits
	.sectionflags	@""
	.align	4
.nv.constant0._Z9layerNormP6Tensor:
	.zero		904


//--------------------- SYMBOLS --------------------------

	.type		.nv.reservedSmem.offset0,@object
	.size		.nv.reservedSmem.offset0,0x4
	.type		.nv.reservedSmem.cap,@object
	.size		.nv.reservedSmem.cap,0x4
